// auto-generated by cutlass_sweep.gemm — config: {"arch": "sm_90", "cluster_m": 2, "cluster_n": 1, "dtype": "e4m3", "dtype_b": "e4m3", "layout": "nt", "stages": 0, "tile_k": 32, "tile_m": 192, "tile_n": 256}
#include "cutlass/cutlass.h"
#include "cutlass/gemm/collective/collective_builder.hpp"
#include "cutlass/gemm/device/gemm_universal_adapter.h"
#include "cutlass/gemm/kernel/gemm_universal.hpp"
#include "cutlass/epilogue/collective/collective_builder.hpp"

using ElemA = cutlass::float_e4m3_t;
using ElemB = cutlass::float_e4m3_t;
using ElemCD = cutlass::float_e4m3_t;
using Acc  = float;
using TileShape    = cute::Shape<cute::_192, cute::_256, cute::_32>;
using ClusterShape = cute::Shape<cute::_2, cute::_1, cute::_1>;

using CollectiveEpilogue = typename cutlass::epilogue::collective::CollectiveBuilder<
    cutlass::arch::Sm90, cutlass::arch::OpClassTensorOp,
    TileShape, ClusterShape,
    cutlass::epilogue::collective::EpilogueTileAuto,
    Acc, Acc,
    ElemCD, cutlass::layout::RowMajor, 128 / cutlass::sizeof_bits<ElemCD>::value,
    ElemCD, cutlass::layout::RowMajor, 128 / cutlass::sizeof_bits<ElemCD>::value,
    cutlass::epilogue::collective::EpilogueScheduleAuto
  >::CollectiveOp;

using CollectiveMainloop = typename cutlass::gemm::collective::CollectiveBuilder<
    cutlass::arch::Sm90, cutlass::arch::OpClassTensorOp,
    ElemA, cutlass::layout::RowMajor, 128 / cutlass::sizeof_bits<ElemA>::value,
    ElemB, cutlass::layout::ColumnMajor, 128 / cutlass::sizeof_bits<ElemB>::value,
    Acc,
    TileShape, ClusterShape,
    cutlass::gemm::collective::StageCountAutoCarveout<static_cast<int>(sizeof(typename CollectiveEpilogue::SharedStorage))>,
    cutlass::gemm::collective::KernelScheduleAuto
  >::CollectiveOp;

using GemmKernel = cutlass::gemm::kernel::GemmUniversal<
    cute::Shape<int,int,int,int>,
    CollectiveMainloop,
    CollectiveEpilogue
>;
using Gemm = cutlass::gemm::device::GemmUniversalAdapter<GemmKernel>;

// Force the device kernel symbol into the cubin without needing a host main.
auto* _anchor = &cutlass::device_kernel<GemmKernel>;


// ===== COMPILED SASS (sm_90a) =====

	.target	sm_90a

	.elftype	@"ET_EXEC"


//--------------------- .note.nv.tkinfo           --------------------------
	.section	.note.nv.tkinfo,"",@"SHT_NOTE"
	.sectionflags	@"SHF_NOTE_NV_TKINFO"
	.tkinfo
        /*0018*/ 	.word	0x00000002
        /*0030*/ 	.string	""
        /*0030*/ 	.string	"ptxas"
        /*0030*/ 	.string	"Cuda compilation tools, release 13.0, V13.0.88"
        /*0030*/ 	.string	"Build cuda_13.0.r13.0/compiler.36424714_0"
        /*0030*/ 	.string	"-arch sm_90a -m 64 "



//--------------------- .note.nv.cuinfo           --------------------------
	.section	.note.nv.cuinfo,"",@"SHT_NOTE"
	.sectionflags	@"SHF_NOTE_NV_CUINFO"
        /*0018*/ 	.short	0x0002
        /*001a*/ 	.short	0x005a
        /*001c*/ 	.short	0x0082
	.zero		2


//--------------------- .nv.info                  --------------------------
	.section	.nv.info,"",@"SHT_CUDA_INFO"
	.align	4


	//----- nvinfo : EIATTR_REGCOUNT
	.align		4
        /*0000*/ 	.byte	0x04, 0x2f
        /*0002*/ 	.short	(.L_12 - .L_11)
	.align		4
.L_11:
        /*0004*/ 	.word	index@(_ZN7cutlass13device_kernelINS_4gemm6kernel13GemmUniversalIN4cute5tupleIJiiiiEEENS1_10collective13CollectiveMmaINS1_37MainloopSm90TmaGmmaWarpSpecializedFP8ILi16ENS5_IJNS4_1CILi2EEENSA_ILi1EEESC_EEENS1_35KernelTmaWarpSpecializedCooperativeEEENS5_IJNSA_ILi192EEENSA_ILi256EEENSA_ILi32EEEEEENS_12float_e4m3_tENS5_IJlSC_lEEESK_SL_NS4_8TiledMMAINS4_8MMA_AtomIJNS4_4SM904GMMA31MMA_64x256x32_F32E4M3E4M3_SS_TNILNSP_7ScaleInE1ELSR_1EEEEEENS4_6LayoutISD_NS5_IJSC_NSA_ILi0EEESV_EEEEENS5_IJNS4_10UnderscoreESY_SY_EEEEENS4_13SM90_TMA_LOADENS4_14ComposedLayoutINS4_7SwizzleILi1ELi4ELi3EEENS4_18smem_ptr_flag_bitsILi8EEENSU_INS5_IJNSA_ILi8EEESI_EEENS5_IJSI_SC_EEEEEEEvNS4_8identityENS4_23SM90_TMA_LOAD_MULTICASTES1B_vS1C_EENS_8epilogue10collective6detail29Sm90TmaWarpSpecializedAdapterINS1G_15DefaultEpilogueISK_SL_SL_NS1F_6thread17LinearCombinationISK_Li1EffLNS1K_9ScaleType4KindE0ELNS_15FloatRoundStyleE2ESK_EENS1_15EpilogueDefaultEEEEEvvEEEEvNT_6ParamsE)
        /*0008*/ 	.word	0x000000a8


	//----- nvinfo : EIATTR_FRAME_SIZE
	.align		4
.L_12:
        /*000c*/ 	.byte	0x04, 0x11
        /*000e*/ 	.short	(.L_14 - .L_13)
	.align		4
.L_13:
        /*0010*/ 	.word	index@(_ZN7cutlass13device_kernelINS_4gemm6kernel13GemmUniversalIN4cute5tupleIJiiiiEEENS1_10collective13CollectiveMmaINS1_37MainloopSm90TmaGmmaWarpSpecializedFP8ILi16ENS5_IJNS4_1CILi2EEENSA_ILi1EEESC_EEENS1_35KernelTmaWarpSpecializedCooperativeEEENS5_IJNSA_ILi192EEENSA_ILi256EEENSA_ILi32EEEEEENS_12float_e4m3_tENS5_IJlSC_lEEESK_SL_NS4_8TiledMMAINS4_8MMA_AtomIJNS4_4SM904GMMA31MMA_64x256x32_F32E4M3E4M3_SS_TNILNSP_7ScaleInE1ELSR_1EEEEEENS4_6LayoutISD_NS5_IJSC_NSA_ILi0EEESV_EEEEENS5_IJNS4_10UnderscoreESY_SY_EEEEENS4_13SM90_TMA_LOADENS4_14ComposedLayoutINS4_7SwizzleILi1ELi4ELi3EEENS4_18smem_ptr_flag_bitsILi8EEENSU_INS5_IJNSA_ILi8EEESI_EEENS5_IJSI_SC_EEEEEEEvNS4_8identityENS4_23SM90_TMA_LOAD_MULTICASTES1B_vS1C_EENS_8epilogue10collective6detail29Sm90TmaWarpSpecializedAdapterINS1G_15DefaultEpilogueISK_SL_SL_NS1F_6thread17LinearCombinationISK_Li1EffLNS1K_9ScaleType4KindE0ELNS_15FloatRoundStyleE2ESK_EENS1_15EpilogueDefaultEEEEEvvEEEEvNT_6ParamsE)
        /*0014*/ 	.word	0x00000698


	//----- nvinfo : EIATTR_MIN_STACK_SIZE
	.align		4
.L_14:
        /*0018*/ 	.byte	0x04, 0x12
        /*001a*/ 	.short	(.L_16 - .L_15)
	.align		4
.L_15:
        /*001c*/ 	.word	index@(_ZN7cutlass13device_kernelINS_4gemm6kernel13GemmUniversalIN4cute5tupleIJiiiiEEENS1_10collective13CollectiveMmaINS1_37MainloopSm90TmaGmmaWarpSpecializedFP8ILi16ENS5_IJNS4_1CILi2EEENSA_ILi1EEESC_EEENS1_35KernelTmaWarpSpecializedCooperativeEEENS5_IJNSA_ILi192EEENSA_ILi256EEENSA_ILi32EEEEEENS_12float_e4m3_tENS5_IJlSC_lEEESK_SL_NS4_8TiledMMAINS4_8MMA_AtomIJNS4_4SM904GMMA31MMA_64x256x32_F32E4M3E4M3_SS_TNILNSP_7ScaleInE1ELSR_1EEEEEENS4_6LayoutISD_NS5_IJSC_NSA_ILi0EEESV_EEEEENS5_IJNS4_10UnderscoreESY_SY_EEEEENS4_13SM90_TMA_LOADENS4_14ComposedLayoutINS4_7SwizzleILi1ELi4ELi3EEENS4_18smem_ptr_flag_bitsILi8EEENSU_INS5_IJNSA_ILi8EEESI_EEENS5_IJSI_SC_EEEEEEEvNS4_8identityENS4_23SM90_TMA_LOAD_MULTICASTES1B_vS1C_EENS_8epilogue10collective6detail29Sm90TmaWarpSpecializedAdapterINS1G_15DefaultEpilogueISK_SL_SL_NS1F_6thread17LinearCombinationISK_Li1EffLNS1K_9ScaleType4KindE0ELNS_15FloatRoundStyleE2ESK_EENS1_15EpilogueDefaultEEEEEvvEEEEvNT_6ParamsE)
        /*0020*/ 	.word	0x00000698
.L_16:


//--------------------- .nv.compat                --------------------------
	.section	.nv.compat,"",@"SHT_CUDA_COMPAT_INFO"
	.align	4
        /*0000*/ 	.byte	0x02, 0x09, 0x01, 0x00, 0x02, 0x02, 0x04, 0x00, 0x02, 0x05, 0x05, 0x00, 0x03, 0x07, 0x01, 0x01
        /*0010*/ 	.byte	0x02, 0x03, 0x01, 0x00, 0x02, 0x06, 0x01, 0x00, 0x04, 0x0b, 0x08, 0x00, 0x00, 0x00, 0x00, 0x00
        /*0020*/ 	.byte	0x00, 0x00, 0x00, 0x00


//--------------------- .nv.info._ZN7cutlass13device_kernelINS_4gemm6kernel13GemmUniversalIN4cute5tupleIJiiiiEEENS1_10collective13CollectiveMmaINS1_37MainloopSm90TmaGmmaWarpSpecializedFP8ILi16ENS5_IJNS4_1CILi2EEENSA_ILi1EEESC_EEENS1_35KernelTmaWarpSpecializedCooperativeEEENS5_IJNSA_ILi192EEENSA_ILi256EEENSA_ILi32EEEEEENS_12float_e4m3_tENS5_IJlSC_lEEESK_SL_NS4_8TiledMMAINS4_8MMA_AtomIJNS4_4SM904GMMA31MMA_64x256x32_F32E4M3E4M3_SS_TNILNSP_7ScaleInE1ELSR_1EEEEEENS4_6LayoutISD_NS5_IJSC_NSA_ILi0EEESV_EEEEENS5_IJNS4_10UnderscoreESY_SY_EEEEENS4_13SM90_TMA_LOADENS4_14ComposedLayoutINS4_7SwizzleILi1ELi4ELi3EEENS4_18smem_ptr_flag_bitsILi8EEENSU_INS5_IJNSA_ILi8EEESI_EEENS5_IJSI_SC_EEEEEEEvNS4_8identityENS4_23SM90_TMA_LOAD_MULTICASTES1B_vS1C_EENS_8epilogue10collective6detail29Sm90TmaWarpSpecializedAdapterINS1G_15DefaultEpilogueISK_SL_SL_NS1F_6thread17LinearCombinationISK_Li1EffLNS1K_9ScaleType4KindE0ELNS_15FloatRoundStyleE2ESK_EENS1_15EpilogueDefaultEEEEEvvEEEEvNT_6ParamsE --------------------------
	.section	.nv.info._ZN7cutlass13device_kernelINS_4gemm6kernel13GemmUniversalIN4cute5tupleIJiiiiEEENS1_10collective13CollectiveMmaINS1_37MainloopSm90TmaGmmaWarpSpecializedFP8ILi16ENS5_IJNS4_1CILi2EEENSA_ILi1EEESC_EEENS1_35KernelTmaWarpSpecializedCooperativeEEENS5_IJNSA_ILi192EEENSA_ILi256EEENSA_ILi32EEEEEENS_12float_e4m3_tENS5_IJlSC_lEEESK_SL_NS4_8TiledMMAINS4_8MMA_AtomIJNS4_4SM904GMMA31MMA_64x256x32_F32E4M3E4M3_SS_TNILNSP_7ScaleInE1ELSR_1EEEEEENS4_6LayoutISD_NS5_IJSC_NSA_ILi0EEESV_EEEEENS5_IJNS4_10UnderscoreESY_SY_EEEEENS4_13SM90_TMA_LOADENS4_14ComposedLayoutINS4_7SwizzleILi1ELi4ELi3EEENS4_18smem_ptr_flag_bitsILi8EEENSU_INS5_IJNSA_ILi8EEESI_EEENS5_IJSI_SC_EEEEEEEvNS4_8identityENS4_23SM90_TMA_LOAD_MULTICASTES1B_vS1C_EENS_8epilogue10collective6detail29Sm90TmaWarpSpecializedAdapterINS1G_15DefaultEpilogueISK_SL_SL_NS1F_6thread17LinearCombinationISK_Li1EffLNS1K_9ScaleType4KindE0ELNS_15FloatRoundStyleE2ESK_EENS1_15EpilogueDefaultEEEEEvvEEEEvNT_6ParamsE,"",@"SHT_CUDA_INFO"
	.sectionflags	@""
	.align	4


	//----- nvinfo : EIATTR_CUDA_API_VERSION
	.align		4
        /*0000*/ 	.byte	0x04, 0x37
        /*0002*/ 	.short	(.L_18 - .L_17)
.L_17:
        /*0004*/ 	.word	0x00000082


	//----- nvinfo : EIATTR_KPARAM_INFO
	.align		4
.L_18:
        /*0008*/ 	.byte	0x04, 0x17
        /*000a*/ 	.short	(.L_20 - .L_19)
.L_19:
        /*000c*/ 	.word	0x00000000
        /*0010*/ 	.short	0x0000
        /*0012*/ 	.short	0x0070
        /*0014*/ 	.byte	0x00, 0xf0, 0x01, 0x10


	//----- nvinfo : EIATTR_SPARSE_MMA_MASK
	.align		4
.L_20:
        /*0018*/ 	.byte	0x03, 0x50
        /*001a*/ 	.short	0x0000


	//----- nvinfo : EIATTR_MAXREG_COUNT
	.align		4
        /*001c*/ 	.byte	0x03, 0x1b
        /*001e*/ 	.short	0x00a8


	//----- nvinfo : EIATTR_NUM_BARRIERS
	.align		4
        /*0020*/ 	.byte	0x02, 0x4c
        /*0022*/ 	.byte	0x01
	.zero		1


	//----- nvinfo : EIATTR_ANNOTATIONS
	.align		4
        /*0024*/ 	.byte	0x04, 0x55
        /*0026*/ 	.short	(.L_22 - .L_21)


	//   ....[0]....
.L_21:
        /*0028*/ 	.word	0x00000001
        /*002c*/ 	.byte	0xe0, 0x08, 0x00, 0x00, 0x01, 0x00, 0x00, 0x00, 0xb0, 0x09, 0x00, 0x00, 0x01, 0x00, 0x00, 0x00
        /* <DEDUP_REMOVED lines=1413> */
        /*588c*/ 	.byte	0x30, 0x45, 0x02, 0x00


	//----- nvinfo : EIATTR_MERCURY_ISA_VERSION
	.align		4
.L_22:
        /*5890*/ 	.byte	0x03, 0x5f
        /*5892*/ 	.short	0x0101


	//----- nvinfo : EIATTR_INT_WARP_WIDE_INSTR_OFFSETS
	.align		4
        /*5894*/ 	.byte	0x04, 0x31
        /*5896*/ 	.short	(.L_24 - .L_23)


	//   ....[0]....
.L_23:
        /*5898*/ 	.word	0x00000700


	//   ....[1]....
        /*589c*/ 	.word	0x00000720


	//   ....[2]....
        /*58a0*/ 	.word	0x00000880


	//   ....[3]....
        /*58a4*/ 	.word	0x0000f440


	//----- nvinfo : EIATTR_COOP_GROUP_MASK_REGIDS
	.align		4
.L_24:
        /*58a8*/ 	.byte	0x04, 0x29
        /*58aa*/ 	.short	(.L_26 - .L_25)


	//   ....[0]....
.L_25:
        /*58ac*/ 	.word	0xffffffff


	//   ....[1]....
        /*58b0*/ 	.word	0xffffffff


	//   ....[2]....
        /*58b4*/ 	.word	0xffffffff


	//   ....[3]....
        /*58b8*/ 	.word	0xffffffff


	//   ....[4]....
        /*58bc*/ 	.word	0xffffffff


	//   ....[5]....
        /*58c0*/ 	.word	0xffffffff


	//----- nvinfo : EIATTR_COOP_GROUP_INSTR_OFFSETS
	.align		4
.L_26:
        /*58c4*/ 	.byte	0x04, 0x28
        /*58c6*/ 	.short	(.L_28 - .L_27)


	//   ....[0]....
.L_27:
        /*58c8*/ 	.word	0x00000070


	//   ....[1]....
        /*58cc*/ 	.word	0x00000080


	//   ....[2]....
        /*58d0*/ 	.word	0x000001a0


	//   ....[3]....
        /*58d4*/ 	.word	0x00000570


	//   ....[4]....
        /*58d8*/ 	.word	0x000009f0


	//   ....[5]....
        /*58dc*/ 	.word	0x00002b90


	//----- nvinfo : EIATTR_REG_RECONFIG
	.align		4
.L_28:
        /*58e0*/ 	.byte	0x01, 0x54
	.zero		2


	//----- nvinfo : EIATTR_MBARRIER_INSTR_OFFSETS
	.align		4
        /*58e4*/ 	.byte	0x04, 0x39
        /*58e6*/ 	.short	(.L_30 - .L_29)


	//   ....[0]....
.L_29:
        /*58e8*/ 	.word	0x00000340
        /*58ec*/ 	.word	0x000000ff
        /*58f0*/ 	.word	0x00000000
        /*58f4*/ 	.short	0x0100
        /*58f6*/ 	.byte	0x09
	.zero		1


	//   ....[1]....
        /*58f8*/ 	.word	0x00000350
        /*58fc*/ 	.word	0x000000ff
        /*5900*/ 	.word	0x00000080
        /*5904*/ 	.short	0x0100
        /*5906*/ 	.byte	0x09
	.zero		1


	//   ....[2]....
        /*5908*/ 	.word	0x00000360
        /*590c*/ 	.word	0x000000ff
        /*5910*/ 	.word	0x00000008
        /*5914*/ 	.short	0x0100
        /*5916*/ 	.byte	0x09
	.zero		1


	//   ....[3]....
        /*5918*/ 	.word	0x00000370
        /*591c*/ 	.word	0x000000ff
        /*5920*/ 	.word	0x00000088
        /*5924*/ 	.short	0x0100
        /*5926*/ 	.byte	0x09
	.zero		1


	//   ....[4]....
        /*5928*/ 	.word	0x00000380
        /*592c*/ 	.word	0x000000ff
        /*5930*/ 	.word	0x00000010
        /*5934*/ 	.short	0x0100
        /*5936*/ 	.byte	0x09
	.zero		1


	//   ....[5]....
        /*5938*/ 	.word	0x00000390
        /*593c*/ 	.word	0x000000ff
        /*5940*/ 	.word	0x00000090
        /*5944*/ 	.short	0x0100
        /*5946*/ 	.byte	0x09
	.zero		1


	//   ....[6]....
        /*5948*/ 	.word	0x000003a0
        /*594c*/ 	.word	0x000000ff
        /*5950*/ 	.word	0x00000018
        /*5954*/ 	.short	0x0100
        /*5956*/ 	.byte	0x09
	.zero		1


	//   ....[7]....
        /*5958*/ 	.word	0x000003b0
        /*595c*/ 	.word	0x000000ff
        /*5960*/ 	.word	0x00000098
        /*5964*/ 	.short	0x0100
        /*5966*/ 	.byte	0x09
	.zero		1


	//   ....[8]....
        /*5968*/ 	.word	0x000003c0
        /*596c*/ 	.word	0x000000ff
        /*5970*/ 	.word	0x00000020
        /*5974*/ 	.short	0x0100
        /*5976*/ 	.byte	0x09
	.zero		1


	//   ....[9]....
        /*5978*/ 	.word	0x000003d0
        /*597c*/ 	.word	0x000000ff
        /*5980*/ 	.word	0x000000a0
        /*5984*/ 	.short	0x0100
        /*5986*/ 	.byte	0x09
	.zero		1


	//   ....[10]....
        /*5988*/ 	.word	0x000003e0
        /*598c*/ 	.word	0x000000ff
        /*5990*/ 	.word	0x00000028
        /*5994*/ 	.short	0x0100
        /*5996*/ 	.byte	0x09
	.zero		1


	//   ....[11]....
        /*5998*/ 	.word	0x000003f0
        /*599c*/ 	.word	0x000000ff
        /*59a0*/ 	.word	0x000000a8
        /*59a4*/ 	.short	0x0100
        /*59a6*/ 	.byte	0x09
	.zero		1


	//   ....[12]....
        /*59a8*/ 	.word	0x00000400
        /*59ac*/ 	.word	0x000000ff
        /*59b0*/ 	.word	0x00000030
        /*59b4*/ 	.short	0x0100
        /*59b6*/ 	.byte	0x09
	.zero		1


	//   ....[13]....
        /*59b8*/ 	.word	0x00000410
        /*59bc*/ 	.word	0x000000ff
        /*59c0*/ 	.word	0x000000b0
        /*59c4*/ 	.short	0x0100
        /*59c6*/ 	.byte	0x09
	.zero		1


	//   ....[14]....
        /*59c8*/ 	.word	0x00000420
        /*59cc*/ 	.word	0x000000ff
        /*59d0*/ 	.word	0x00000038
        /*59d4*/ 	.short	0x0100
        /*59d6*/ 	.byte	0x09
	.zero		1


	//   ....[15]....
        /*59d8*/ 	.word	0x00000430
        /*59dc*/ 	.word	0x000000ff
        /*59e0*/ 	.word	0x000000b8
        /*59e4*/ 	.short	0x0100
        /*59e6*/ 	.byte	0x09
	.zero		1


	//   ....[16]....
        /*59e8*/ 	.word	0x00000440
        /*59ec*/ 	.word	0x000000ff
        /*59f0*/ 	.word	0x00000040
        /*59f4*/ 	.short	0x0100
        /*59f6*/ 	.byte	0x09
	.zero		1


	//   ....[17]....
        /*59f8*/ 	.word	0x00000450
        /*59fc*/ 	.word	0x000000ff
        /*5a00*/ 	.word	0x000000c0
        /*5a04*/ 	.short	0x0100
        /*5a06*/ 	.byte	0x09
	.zero		1


	//   ....[18]....
        /*5a08*/ 	.word	0x00000460
        /*5a0c*/ 	.word	0x000000ff
        /*5a10*/ 	.word	0x00000048
        /*5a14*/ 	.short	0x0100
        /*5a16*/ 	.byte	0x09
	.zero		1


	//   ....[19]....
        /*5a18*/ 	.word	0x00000470
        /*5a1c*/ 	.word	0x000000ff
        /*5a20*/ 	.word	0x000000c8
        /*5a24*/ 	.short	0x0100
        /*5a26*/ 	.byte	0x09
	.zero		1


	//   ....[20]....
        /*5a28*/ 	.word	0x00000480
        /*5a2c*/ 	.word	0x000000ff
        /*5a30*/ 	.word	0x00000050
        /*5a34*/ 	.short	0x0100
        /*5a36*/ 	.byte	0x09
	.zero		1


	//   ....[21]....
        /*5a38*/ 	.word	0x00000490
        /*5a3c*/ 	.word	0x000000ff
        /*5a40*/ 	.word	0x000000d0
        /*5a44*/ 	.short	0x0100
        /*5a46*/ 	.byte	0x09
	.zero		1


	//   ....[22]....
        /*5a48*/ 	.word	0x000004a0
        /*5a4c*/ 	.word	0x000000ff
        /*5a50*/ 	.word	0x00000058
        /*5a54*/ 	.short	0x0100
        /*5a56*/ 	.byte	0x09
	.zero		1


	//   ....[23]....
        /*5a58*/ 	.word	0x000004b0
        /*5a5c*/ 	.word	0x000000ff
        /*5a60*/ 	.word	0x000000d8
        /*5a64*/ 	.short	0x0100
        /*5a66*/ 	.byte	0x09
	.zero		1


	//   ....[24]....
        /*5a68*/ 	.word	0x000004c0
        /*5a6c*/ 	.word	0x000000ff
        /*5a70*/ 	.word	0x00000060
        /*5a74*/ 	.short	0x0100
        /*5a76*/ 	.byte	0x09
	.zero		1


	//   ....[25]....
        /*5a78*/ 	.word	0x000004d0
        /*5a7c*/ 	.word	0x000000ff
        /*5a80*/ 	.word	0x000000e0
        /*5a84*/ 	.short	0x0100
        /*5a86*/ 	.byte	0x09
	.zero		1


	//   ....[26]....
        /*5a88*/ 	.word	0x000004e0
        /*5a8c*/ 	.word	0x000000ff
        /*5a90*/ 	.word	0x00000068
        /*5a94*/ 	.short	0x0100
        /*5a96*/ 	.byte	0x09
	.zero		1


	//   ....[27]....
        /*5a98*/ 	.word	0x000004f0
        /*5a9c*/ 	.word	0x000000ff
        /*5aa0*/ 	.word	0x000000e8
        /*5aa4*/ 	.short	0x0100
        /*5aa6*/ 	.byte	0x09
	.zero		1


	//   ....[28]....
        /*5aa8*/ 	.word	0x00000500
        /*5aac*/ 	.word	0x000000ff
        /*5ab0*/ 	.word	0x00000070
        /*5ab4*/ 	.short	0x0100
        /*5ab6*/ 	.byte	0x09
	.zero		1


	//   ....[29]....
        /*5ab8*/ 	.word	0x00000510
        /*5abc*/ 	.word	0x000000ff
        /*5ac0*/ 	.word	0x000000f0
        /*5ac4*/ 	.short	0x0100
        /*5ac6*/ 	.byte	0x09
	.zero		1


	//   ....[30]....
        /*5ac8*/ 	.word	0x00000520
        /*5acc*/ 	.word	0x000000ff
        /*5ad0*/ 	.word	0x00000078
        /*5ad4*/ 	.short	0x0100
        /*5ad6*/ 	.byte	0x09
	.zero		1


	//   ....[31]....
        /*5ad8*/ 	.word	0x00000530
        /*5adc*/ 	.word	0x000000ff
        /*5ae0*/ 	.word	0x000000f8
        /*5ae4*/ 	.short	0x0100
        /*5ae6*/ 	.byte	0x09
	.zero		1


	//   ....[32]....
        /*5ae8*/ 	.word	0x00000910
        /*5aec*/ 	.word	0x000000ff
        /*5af0*/ 	.word	0x00000110
        /*5af4*/ 	.short	0x0100
        /*5af6*/ 	.byte	0x06
	.zero		1


	//   ....[33]....
        /*5af8*/ 	.word	0x00000990
        /*5afc*/ 	.word	0x000000ff
        /*5b00*/ 	.word	0x00000118
        /*5b04*/ 	.short	0x0100
        /*5b06*/ 	.byte	0x06
	.zero		1


	//   ....[34]....
        /*5b08*/ 	.word	0x00002f80
        /*5b0c*/ 	.word	0x000000ff
        /*5b10*/ 	.word	0x00000000
        /*5b14*/ 	.short	0x010a
        /*5b16*/ 	.byte	0x07
	.zero		1


	//   ....[35]....
        /*5b18*/ 	.word	0x00002fe0
        /*5b1c*/ 	.word	0x000000ff
        /*5b20*/ 	.word	0x00000000
        /*5b24*/ 	.short	0x010a
        /*5b26*/ 	.byte	0x07
	.zero		1


	//   ....[36]....
        /*5b28*/ 	.word	0x00006960
        /*5b2c*/ 	.word	0x000000ff
        /*5b30*/ 	.word	0x00000000
        /*5b34*/ 	.short	0x010a
        /*5b36*/ 	.byte	0x09
	.zero		1


	//   ....[37]....
        /*5b38*/ 	.word	0x000069a0
        /*5b3c*/ 	.word	0x000000ff
        /*5b40*/ 	.word	0x00000000
        /*5b44*/ 	.short	0x010a
        /*5b46*/ 	.byte	0x09
	.zero		1


	//   ....[38]....
        /*5b48*/ 	.word	0x0000b7e0
        /*5b4c*/ 	.word	0x00000003
        /*5b50*/ 	.word	0x00000000
        /*5b54*/ 	.short	0x0101
        /*5b56*/ 	.byte	0x3f
	.zero		1


	//   ....[39]....
        /*5b58*/ 	.word	0x0000f4d0
        /*5b5c*/ 	.word	0x00000000
        /*5b60*/ 	.word	0x00000000
        /*5b64*/ 	.short	0x0101
        /*5b66*/ 	.byte	0x3f
	.zero		1


	//   ....[40]....
        /*5b68*/ 	.word	0x00023080
        /*5b6c*/ 	.word	0x0000000e
        /*5b70*/ 	.word	0x00000080
        /*5b74*/ 	.short	0x010a
        /*5b76*/ 	.byte	0x3f
	.zero		1


	//   ....[41]....
        /*5b78*/ 	.word	0x00023450
        /*5b7c*/ 	.word	0x00000003
        /*5b80*/ 	.word	0x00000118
        /*5b84*/ 	.short	0x0101
        /*5b86*/ 	.byte	0x3f
	.zero		1


	//   ....[42]....
        /*5b88*/ 	.word	0x00023bc0
        /*5b8c*/ 	.word	0x00000007
        /*5b90*/ 	.word	0x00000000
        /*5b94*/ 	.short	0x010a
        /*5b96*/ 	.byte	0x3f
	.zero		1


	//   ....[43]....
        /*5b98*/ 	.word	0x00023c40
        /*5b9c*/ 	.word	0x00000009
        /*5ba0*/ 	.word	0x00000000
        /*5ba4*/ 	.short	0x010a
        /*5ba6*/ 	.byte	0x3f
	.zero		1


	//   ....[44]....
        /*5ba8*/ 	.word	0x00023cd0
        /*5bac*/ 	.word	0x00000006
        /*5bb0*/ 	.word	0x00000000
        /*5bb4*/ 	.short	0x010a
        /*5bb6*/ 	.byte	0x3f
	.zero		1


	//   ....[45]....
        /*5bb8*/ 	.word	0x00023d60
        /*5bbc*/ 	.word	0x00000009
        /*5bc0*/ 	.word	0x00000000
        /*5bc4*/ 	.short	0x010a
        /*5bc6*/ 	.byte	0x3f
	.zero		1


	//   ....[46]....
        /*5bc8*/ 	.word	0x00023df0
        /*5bcc*/ 	.word	0x00000006
        /*5bd0*/ 	.word	0x00000000
        /*5bd4*/ 	.short	0x010a
        /*5bd6*/ 	.byte	0x3f
	.zero		1


	//   ....[47]....
        /*5bd8*/ 	.word	0x00023e80
        /*5bdc*/ 	.word	0x00000009
        /*5be0*/ 	.word	0x00000000
        /*5be4*/ 	.short	0x010a
        /*5be6*/ 	.byte	0x3f
	.zero		1


	//   ....[48]....
        /*5be8*/ 	.word	0x00023f10
        /*5bec*/ 	.word	0x00000006
        /*5bf0*/ 	.word	0x00000000
        /*5bf4*/ 	.short	0x010a
        /*5bf6*/ 	.byte	0x3f
	.zero		1


	//   ....[49]....
        /*5bf8*/ 	.word	0x00023fa0
        /*5bfc*/ 	.word	0x00000009
        /*5c00*/ 	.word	0x00000000
        /*5c04*/ 	.short	0x010a
        /*5c06*/ 	.byte	0x3f
	.zero		1


	//   ....[50]....
        /*5c08*/ 	.word	0x00024030
        /*5c0c*/ 	.word	0x00000006
        /*5c10*/ 	.word	0x00000000
        /*5c14*/ 	.short	0x010a
        /*5c16*/ 	.byte	0x3f
	.zero		1


	//   ....[51]....
        /*5c18*/ 	.word	0x000240c0
        /*5c1c*/ 	.word	0x00000009
        /*5c20*/ 	.word	0x00000000
        /*5c24*/ 	.short	0x010a
        /*5c26*/ 	.byte	0x3f
	.zero		1


	//   ....[52]....
        /*5c28*/ 	.word	0x00024150
        /*5c2c*/ 	.word	0x00000006
        /*5c30*/ 	.word	0x00000000
        /*5c34*/ 	.short	0x010a
        /*5c36*/ 	.byte	0x3f
	.zero		1


	//   ....[53]....
        /*5c38*/ 	.word	0x000241e0
        /*5c3c*/ 	.word	0x00000009
        /*5c40*/ 	.word	0x00000000
        /*5c44*/ 	.short	0x010a
        /*5c46*/ 	.byte	0x3f
	.zero		1


	//   ....[54]....
        /*5c48*/ 	.word	0x00024270
        /*5c4c*/ 	.word	0x00000006
        /*5c50*/ 	.word	0x00000000
        /*5c54*/ 	.short	0x010a
        /*5c56*/ 	.byte	0x3f
	.zero		1


	//   ....[55]....
        /*5c58*/ 	.word	0x00024300
        /*5c5c*/ 	.word	0x00000009
        /*5c60*/ 	.word	0x00000000
        /*5c64*/ 	.short	0x010a
        /*5c66*/ 	.byte	0x3f
	.zero		1


	//   ....[56]....
        /*5c68*/ 	.word	0x00024390
        /*5c6c*/ 	.word	0x00000006
        /*5c70*/ 	.word	0x00000000
        /*5c74*/ 	.short	0x010a
        /*5c76*/ 	.byte	0x3f
	.zero		1


	//   ....[57]....
        /*5c78*/ 	.word	0x00024420
        /*5c7c*/ 	.word	0x00000003
        /*5c80*/ 	.word	0x00000000
        /*5c84*/ 	.short	0x010a
        /*5c86*/ 	.byte	0x3f
	.zero		1


	//   ....[58]....
        /*5c88*/ 	.word	0x00024490
        /*5c8c*/ 	.word	0x00000003
        /*5c90*/ 	.word	0x00000000
        /*5c94*/ 	.short	0x010a
        /*5c96*/ 	.byte	0x3f
	.zero		1


	//   ....[59]....
        /*5c98*/ 	.word	0x00024500
        /*5c9c*/ 	.word	0x00000000
        /*5ca0*/ 	.word	0x00000000
        /*5ca4*/ 	.short	0x010a
        /*5ca6*/ 	.byte	0x3f
	.zero		1


	//   ....[60]....
        /*5ca8*/ 	.word	0x000245e0
        /*5cac*/ 	.word	0x0000000e
        /*5cb0*/ 	.word	0x00000080
        /*5cb4*/ 	.short	0x010a
        /*5cb6*/ 	.byte	0x3f
	.zero		1


	//   ....[61]....
        /*5cb8*/ 	.word	0x000246b0
        /*5cbc*/ 	.word	0x00000007
        /*5cc0*/ 	.word	0x00000000
        /*5cc4*/ 	.short	0x010a
        /*5cc6*/ 	.byte	0x3f
	.zero		1


	//   ....[62]....
        /*5cc8*/ 	.word	0x00024700
        /*5ccc*/ 	.word	0x00000009
        /*5cd0*/ 	.word	0x00000000
        /*5cd4*/ 	.short	0x010a
        /*5cd6*/ 	.byte	0x3f
	.zero		1


	//   ....[63]....
        /*5cd8*/ 	.word	0x00024750
        /*5cdc*/ 	.word	0x00000006
        /*5ce0*/ 	.word	0x00000000
        /*5ce4*/ 	.short	0x010a
        /*5ce6*/ 	.byte	0x3f
	.zero		1


	//   ....[64]....
        /*5ce8*/ 	.word	0x000247a0
        /*5cec*/ 	.word	0x00000009
        /*5cf0*/ 	.word	0x00000000
        /*5cf4*/ 	.short	0x010a
        /*5cf6*/ 	.byte	0x3f
	.zero		1


	//   ....[65]....
        /*5cf8*/ 	.word	0x000247f0
        /*5cfc*/ 	.word	0x00000006
        /*5d00*/ 	.word	0x00000000
        /*5d04*/ 	.short	0x010a
        /*5d06*/ 	.byte	0x3f
	.zero		1


	//   ....[66]....
        /*5d08*/ 	.word	0x00024840
        /*5d0c*/ 	.word	0x00000009
        /*5d10*/ 	.word	0x00000000
        /*5d14*/ 	.short	0x010a
        /*5d16*/ 	.byte	0x3f
	.zero		1


	//   ....[67]....
        /*5d18*/ 	.word	0x00024890
        /*5d1c*/ 	.word	0x00000006
        /*5d20*/ 	.word	0x00000000
        /*5d24*/ 	.short	0x010a
        /*5d26*/ 	.byte	0x3f
	.zero		1


	//   ....[68]....
        /*5d28*/ 	.word	0x000248e0
        /*5d2c*/ 	.word	0x00000009
        /*5d30*/ 	.word	0x00000000
        /*5d34*/ 	.short	0x010a
        /*5d36*/ 	.byte	0x3f
	.zero		1


	//   ....[69]....
        /*5d38*/ 	.word	0x00024930
        /*5d3c*/ 	.word	0x00000006
        /*5d40*/ 	.word	0x00000000
        /*5d44*/ 	.short	0x010a
        /*5d46*/ 	.byte	0x3f
	.zero		1


	//   ....[70]....
        /*5d48*/ 	.word	0x00024980
        /*5d4c*/ 	.word	0x00000009
        /*5d50*/ 	.word	0x00000000
        /*5d54*/ 	.short	0x010a
        /*5d56*/ 	.byte	0x3f
	.zero		1


	//   ....[71]....
        /*5d58*/ 	.word	0x000249d0
        /*5d5c*/ 	.word	0x00000006
        /*5d60*/ 	.word	0x00000000
        /*5d64*/ 	.short	0x010a
        /*5d66*/ 	.byte	0x3f
	.zero		1


	//   ....[72]....
        /*5d68*/ 	.word	0x00024a20
        /*5d6c*/ 	.word	0x00000009
        /*5d70*/ 	.word	0x00000000
        /*5d74*/ 	.short	0x010a
        /*5d76*/ 	.byte	0x3f
	.zero		1


	//   ....[73]....
        /*5d78*/ 	.word	0x00024a70
        /*5d7c*/ 	.word	0x00000006
        /*5d80*/ 	.word	0x00000000
        /*5d84*/ 	.short	0x010a
        /*5d86*/ 	.byte	0x3f
	.zero		1


	//   ....[74]....
        /*5d88*/ 	.word	0x00024ac0
        /*5d8c*/ 	.word	0x00000009
        /*5d90*/ 	.word	0x00000000
        /*5d94*/ 	.short	0x010a
        /*5d96*/ 	.byte	0x3f
	.zero		1


	//   ....[75]....
        /*5d98*/ 	.word	0x00024b10
        /*5d9c*/ 	.word	0x00000006
        /*5da0*/ 	.word	0x00000000
        /*5da4*/ 	.short	0x010a
        /*5da6*/ 	.byte	0x3f
	.zero		1


	//----- nvinfo : EIATTR_NUM_MBARRIERS
	.align		4
.L_30:
        /*5da8*/ 	.byte	0x03, 0x38
        /*5daa*/ 	.short	0x0022


	//----- nvinfo : EIATTR_EXIT_INSTR_OFFSETS
	.align		4
        /*5dac*/ 	.byte	0x04, 0x1c
        /*5dae*/ 	.short	(.L_32 - .L_31)


	//   ....[0]....
.L_31:
        /*5db0*/ 	.word	0x00000b80


	//   ....[1]....
        /*5db4*/ 	.word	0x00001420


	//   ....[2]....
        /*5db8*/ 	.word	0x00022760


	//   ....[3]....
        /*5dbc*/ 	.word	0x00022cf0


	//   ....[4]....
        /*5dc0*/ 	.word	0x00024470


	//----- nvinfo : EIATTR_MAX_THREADS
	.align		4
.L_32:
        /*5dc4*/ 	.byte	0x04, 0x05
        /*5dc6*/ 	.short	(.L_34 - .L_33)
.L_33:
        /*5dc8*/ 	.word	0x00000180
        /*5dcc*/ 	.word	0x00000001
        /*5dd0*/ 	.word	0x00000001


	//----- nvinfo : EIATTR_CRS_STACK_SIZE
	.align		4
.L_34:
        /*5dd4*/ 	.byte	0x04, 0x1e
        /*5dd6*/ 	.short	(.L_36 - .L_35)
.L_35:
        /*5dd8*/ 	.word	0x00000000


	//----- nvinfo : EIATTR_CBANK_PARAM_SIZE
	.align		4
.L_36:
        /*5ddc*/ 	.byte	0x03, 0x19
        /*5dde*/ 	.short	0x0470


	//----- nvinfo : EIATTR_PARAM_CBANK
	.align		4
        /*5de0*/ 	.byte	0x04, 0x0a
        /*5de2*/ 	.short	(.L_38 - .L_37)
	.align		4
.L_37:
        /*5de4*/ 	.word	index@(.nv.constant0._ZN7cutlass13device_kernelINS_4gemm6kernel13GemmUniversalIN4cute5tupleIJiiiiEEENS1_10collective13CollectiveMmaINS1_37MainloopSm90TmaGmmaWarpSpecializedFP8ILi16ENS5_IJNS4_1CILi2EEENSA_ILi1EEESC_EEENS1_35KernelTmaWarpSpecializedCooperativeEEENS5_IJNSA_ILi192EEENSA_ILi256EEENSA_ILi32EEEEEENS_12float_e4m3_tENS5_IJlSC_lEEESK_SL_NS4_8TiledMMAINS4_8MMA_AtomIJNS4_4SM904GMMA31MMA_64x256x32_F32E4M3E4M3_SS_TNILNSP_7ScaleInE1ELSR_1EEEEEENS4_6LayoutISD_NS5_IJSC_NSA_ILi0EEESV_EEEEENS5_IJNS4_10UnderscoreESY_SY_EEEEENS4_13SM90_TMA_LOADENS4_14ComposedLayoutINS4_7SwizzleILi1ELi4ELi3EEENS4_18smem_ptr_flag_bitsILi8EEENSU_INS5_IJNSA_ILi8EEESI_EEENS5_IJSI_SC_EEEEEEEvNS4_8identityENS4_23SM90_TMA_LOAD_MULTICASTES1B_vS1C_EENS_8epilogue10collective6detail29Sm90TmaWarpSpecializedAdapterINS1G_15DefaultEpilogueISK_SL_SL_NS1F_6thread17LinearCombinationISK_Li1EffLNS1K_9ScaleType4KindE0ELNS_15FloatRoundStyleE2ESK_EENS1_15EpilogueDefaultEEEEEvvEEEEvNT_6ParamsE)
        /*5de8*/ 	.short	0x0210
        /*5dea*/ 	.short	0x0470


	//----- nvinfo : EIATTR_SW_WAR
	.align		4
.L_38:
        /*5dec*/ 	.byte	0x04, 0x36
        /*5dee*/ 	.short	(.L_40 - .L_39)
.L_39:
        /*5df0*/ 	.word	0x00000008
.L_40:


//--------------------- .nv.callgraph             --------------------------
	.section	.nv.callgraph,"",@"SHT_CUDA_CALLGRAPH"
	.align	4
	.sectionentsize	8
	.align		4
        /*0000*/ 	.word	0x00000000
	.align		4
        /*0004*/ 	.word	0xffffffff
	.align		4
        /*0008*/ 	.word	0x00000000
	.align		4
        /*000c*/ 	.word	0xfffffffe
	.align		4
        /*0010*/ 	.word	0x00000000
	.align		4
        /*0014*/ 	.word	0xfffffffd
	.align		4
        /*0018*/ 	.word	0x00000000
	.align		4
        /*001c*/ 	.word	0xfffffffc


//--------------------- .nv.constant4             --------------------------
	.section	.nv.constant4,"a",@progbits
	.align	8
	.align		8
.nv.constant4:
        /*0000*/ 	.dword	_ZN39_INTERNAL_03f3183c_4_k_cu_c7391e6c_88144cuda3std3__45__cpo5beginE
	.align		8
        /*0008*/ 	.dword	_ZN39_INTERNAL_03f3183c_4_k_cu_c7391e6c_88144cuda3std3__45__cpo3endE
	.align		8
        /*0010*/ 	.dword	_ZN39_INTERNAL_03f3183c_4_k_cu_c7391e6c_88144cuda3std3__45__cpo6cbeginE
	.align		8
        /*0018*/ 	.dword	_ZN39_INTERNAL_03f3183c_4_k_cu_c7391e6c_88144cuda3std3__45__cpo4cendE
	.align		8
        /*0020*/ 	.dword	_ZN39_INTERNAL_03f3183c_4_k_cu_c7391e6c_88144cuda3std3__441_GLOBAL__N__03f3183c_4_k_cu_c7391e6c_88146ignoreE
	.align		8
        /*0028*/ 	.dword	_ZN39_INTERNAL_03f3183c_4_k_cu_c7391e6c_88144cuda3std3__419piecewise_constructE
	.align		8
        /*0030*/ 	.dword	_ZN39_INTERNAL_03f3183c_4_k_cu_c7391e6c_88144cuda3std3__48in_placeE
	.align		8
        /*0038*/ 	.dword	_ZN39_INTERNAL_03f3183c_4_k_cu_c7391e6c_88144cuda3std6ranges3__45__cpo4swapE
	.align		8
        /*0040*/ 	.dword	_ZN39_INTERNAL_03f3183c_4_k_cu_c7391e6c_88144cuda3std6ranges3__45__cpo9iter_moveE
	.align		8
        /*0048*/ 	.dword	_ZN39_INTERNAL_03f3183c_4_k_cu_c7391e6c_88144cute7productE
	.align		8
        /*0050*/ 	.dword	_ZN39_INTERNAL_03f3183c_4_k_cu_c7391e6c_88144cute1_E


//--------------------- .text._ZN7cutlass13device_kernelINS_4gemm6kernel13GemmUniversalIN4cute5tupleIJiiiiEEENS1_10collective13CollectiveMmaINS1_37MainloopSm90TmaGmmaWarpSpecializedFP8ILi16ENS5_IJNS4_1CILi2EEENSA_ILi1EEESC_EEENS1_35KernelTmaWarpSpecializedCooperativeEEENS5_IJNSA_ILi192EEENSA_ILi256EEENSA_ILi32EEEEEENS_12float_e4m3_tENS5_IJlSC_lEEESK_SL_NS4_8TiledMMAINS4_8MMA_AtomIJNS4_4SM904GMMA31MMA_64x256x32_F32E4M3E4M3_SS_TNILNSP_7ScaleInE1ELSR_1EEEEEENS4_6LayoutISD_NS5_IJSC_NSA_ILi0EEESV_EEEEENS5_IJNS4_10UnderscoreESY_SY_EEEEENS4_13SM90_TMA_LOADENS4_14ComposedLayoutINS4_7SwizzleILi1ELi4ELi3EEENS4_18smem_ptr_flag_bitsILi8EEENSU_INS5_IJNSA_ILi8EEESI_EEENS5_IJSI_SC_EEEEEEEvNS4_8identityENS4_23SM90_TMA_LOAD_MULTICASTES1B_vS1C_EENS_8epilogue10collective6detail29Sm90TmaWarpSpecializedAdapterINS1G_15DefaultEpilogueISK_SL_SL_NS1F_6thread17LinearCombinationISK_Li1EffLNS1K_9ScaleType4KindE0ELNS_15FloatRoundStyleE2ESK_EENS1_15EpilogueDefaultEEEEEvvEEEEvNT_6ParamsE --------------------------
	.section	.text._ZN7cutlass13device_kernelINS_4gemm6kernel13GemmUniversalIN4cute5tupleIJiiiiEEENS1_10collective13CollectiveMmaINS1_37MainloopSm90TmaGmmaWarpSpecializedFP8ILi16ENS5_IJNS4_1CILi2EEENSA_ILi1EEESC_EEENS1_35KernelTmaWarpSpecializedCooperativeEEENS5_IJNSA_ILi192EEENSA_ILi256EEENSA_ILi32EEEEEENS_12float_e4m3_tENS5_IJlSC_lEEESK_SL_NS4_8TiledMMAINS4_8MMA_AtomIJNS4_4SM904GMMA31MMA_64x256x32_F32E4M3E4M3_SS_TNILNSP_7ScaleInE1ELSR_1EEEEEENS4_6LayoutISD_NS5_IJSC_NSA_ILi0EEESV_EEEEENS5_IJNS4_10UnderscoreESY_SY_EEEEENS4_13SM90_TMA_LOADENS4_14ComposedLayoutINS4_7SwizzleILi1ELi4ELi3EEENS4_18smem_ptr_flag_bitsILi8EEENSU_INS5_IJNSA_ILi8EEESI_EEENS5_IJSI_SC_EEEEEEEvNS4_8identityENS4_23SM90_TMA_LOAD_MULTICASTES1B_vS1C_EENS_8epilogue10collective6detail29Sm90TmaWarpSpecializedAdapterINS1G_15DefaultEpilogueISK_SL_SL_NS1F_6thread17LinearCombinationISK_Li1EffLNS1K_9ScaleType4KindE0ELNS_15FloatRoundStyleE2ESK_EENS1_15EpilogueDefaultEEEEEvvEEEEvNT_6ParamsE,"ax",@progbits
	.align	128
.text._ZN7cutlass13device_kernelINS_4gemm6kernel13GemmUniversalIN4cute5tupleIJiiiiEEENS1_10collective13CollectiveMmaINS1_37MainloopSm90TmaGmmaWarpSpecializedFP8ILi16ENS5_IJNS4_1CILi2EEENSA_ILi1EEESC_EEENS1_35KernelTmaWarpSpecializedCooperativeEEENS5_IJNSA_ILi192EEENSA_ILi256EEENSA_ILi32EEEEEENS_12float_e4m3_tENS5_IJlSC_lEEESK_SL_NS4_8TiledMMAINS4_8MMA_AtomIJNS4_4SM904GMMA31MMA_64x256x32_F32E4M3E4M3_SS_TNILNSP_7ScaleInE1ELSR_1EEEEEENS4_6LayoutISD_NS5_IJSC_NSA_ILi0EEESV_EEEEENS5_IJNS4_10UnderscoreESY_SY_EEEEENS4_13SM90_TMA_LOADENS4_14ComposedLayoutINS4_7SwizzleILi1ELi4ELi3EEENS4_18smem_ptr_flag_bitsILi8EEENSU_INS5_IJNSA_ILi8EEESI_EEENS5_IJSI_SC_EEEEEEEvNS4_8identityENS4_23SM90_TMA_LOAD_MULTICASTES1B_vS1C_EENS_8epilogue10collective6detail29Sm90TmaWarpSpecializedAdapterINS1G_15DefaultEpilogueISK_SL_SL_NS1F_6thread17LinearCombinationISK_Li1EffLNS1K_9ScaleType4KindE0ELNS_15FloatRoundStyleE2ESK_EENS1_15EpilogueDefaultEEEEEvvEEEEvNT_6ParamsE:
        .type           _ZN7cutlass13device_kernelINS_4gemm6kernel13GemmUniversalIN4cute5tupleIJiiiiEEENS1_10collective13CollectiveMmaINS1_37MainloopSm90TmaGmmaWarpSpecializedFP8ILi16ENS5_IJNS4_1CILi2EEENSA_ILi1EEESC_EEENS1_35KernelTmaWarpSpecializedCooperativeEEENS5_IJNSA_ILi192EEENSA_ILi256EEENSA_ILi32EEEEEENS_12float_e4m3_tENS5_IJlSC_lEEESK_SL_NS4_8TiledMMAINS4_8MMA_AtomIJNS4_4SM904GMMA31MMA_64x256x32_F32E4M3E4M3_SS_TNILNSP_7ScaleInE1ELSR_1EEEEEENS4_6LayoutISD_NS5_IJSC_NSA_ILi0EEESV_EEEEENS5_IJNS4_10UnderscoreESY_SY_EEEEENS4_13SM90_TMA_LOADENS4_14ComposedLayoutINS4_7SwizzleILi1ELi4ELi3EEENS4_18smem_ptr_flag_bitsILi8EEENSU_INS5_IJNSA_ILi8EEESI_EEENS5_IJSI_SC_EEEEEEEvNS4_8identityENS4_23SM90_TMA_LOAD_MULTICASTES1B_vS1C_EENS_8epilogue10collective6detail29Sm90TmaWarpSpecializedAdapterINS1G_15DefaultEpilogueISK_SL_SL_NS1F_6thread17LinearCombinationISK_Li1EffLNS1K_9ScaleType4KindE0ELNS_15FloatRoundStyleE2ESK_EENS1_15EpilogueDefaultEEEEEvvEEEEvNT_6ParamsE,@function
        .size           _ZN7cutlass13device_kernelINS_4gemm6kernel13GemmUniversalIN4cute5tupleIJiiiiEEENS1_10collective13CollectiveMmaINS1_37MainloopSm90TmaGmmaWarpSpecializedFP8ILi16ENS5_IJNS4_1CILi2EEENSA_ILi1EEESC_EEENS1_35KernelTmaWarpSpecializedCooperativeEEENS5_IJNSA_ILi192EEENSA_ILi256EEENSA_ILi32EEEEEENS_12float_e4m3_tENS5_IJlSC_lEEESK_SL_NS4_8TiledMMAINS4_8MMA_AtomIJNS4_4SM904GMMA31MMA_64x256x32_F32E4M3E4M3_SS_TNILNSP_7ScaleInE1ELSR_1EEEEEENS4_6LayoutISD_NS5_IJSC_NSA_ILi0EEESV_EEEEENS5_IJNS4_10UnderscoreESY_SY_EEEEENS4_13SM90_TMA_LOADENS4_14ComposedLayoutINS4_7SwizzleILi1ELi4ELi3EEENS4_18smem_ptr_flag_bitsILi8EEENSU_INS5_IJNSA_ILi8EEESI_EEENS5_IJSI_SC_EEEEEEEvNS4_8identityENS4_23SM90_TMA_LOAD_MULTICASTES1B_vS1C_EENS_8epilogue10collective6detail29Sm90TmaWarpSpecializedAdapterINS1G_15DefaultEpilogueISK_SL_SL_NS1F_6thread17LinearCombinationISK_Li1EffLNS1K_9ScaleType4KindE0ELNS_15FloatRoundStyleE2ESK_EENS1_15EpilogueDefaultEEEEEvvEEEEvNT_6ParamsE,(.L_x_613 - _ZN7cutlass13device_kernelINS_4gemm6kernel13GemmUniversalIN4cute5tupleIJiiiiEEENS1_10collective13CollectiveMmaINS1_37MainloopSm90TmaGmmaWarpSpecializedFP8ILi16ENS5_IJNS4_1CILi2EEENSA_ILi1EEESC_EEENS1_35KernelTmaWarpSpecializedCooperativeEEENS5_IJNSA_ILi192EEENSA_ILi256EEENSA_ILi32EEEEEENS_12float_e4m3_tENS5_IJlSC_lEEESK_SL_NS4_8TiledMMAINS4_8MMA_AtomIJNS4_4SM904GMMA31MMA_64x256x32_F32E4M3E4M3_SS_TNILNSP_7ScaleInE1ELSR_1EEEEEENS4_6LayoutISD_NS5_IJSC_NSA_ILi0EEESV_EEEEENS5_IJNS4_10UnderscoreESY_SY_EEEEENS4_13SM90_TMA_LOADENS4_14ComposedLayoutINS4_7SwizzleILi1ELi4ELi3EEENS4_18smem_ptr_flag_bitsILi8EEENSU_INS5_IJNSA_ILi8EEESI_EEENS5_IJSI_SC_EEEEEEEvNS4_8identityENS4_23SM90_TMA_LOAD_MULTICASTES1B_vS1C_EENS_8epilogue10collective6detail29Sm90TmaWarpSpecializedAdapterINS1G_15DefaultEpilogueISK_SL_SL_NS1F_6thread17LinearCombinationISK_Li1EffLNS1K_9ScaleType4KindE0ELNS_15FloatRoundStyleE2ESK_EENS1_15EpilogueDefaultEEEEEvvEEEEvNT_6ParamsE)
        .other          _ZN7cutlass13device_kernelINS_4gemm6kernel13GemmUniversalIN4cute5tupleIJiiiiEEENS1_10collective13CollectiveMmaINS1_37MainloopSm90TmaGmmaWarpSpecializedFP8ILi16ENS5_IJNS4_1CILi2EEENSA_ILi1EEESC_EEENS1_35KernelTmaWarpSpecializedCooperativeEEENS5_IJNSA_ILi192EEENSA_ILi256EEENSA_ILi32EEEEEENS_12float_e4m3_tENS5_IJlSC_lEEESK_SL_NS4_8TiledMMAINS4_8MMA_AtomIJNS4_4SM904GMMA31MMA_64x256x32_F32E4M3E4M3_SS_TNILNSP_7ScaleInE1ELSR_1EEEEEENS4_6LayoutISD_NS5_IJSC_NSA_ILi0EEESV_EEEEENS5_IJNS4_10UnderscoreESY_SY_EEEEENS4_13SM90_TMA_LOADENS4_14ComposedLayoutINS4_7SwizzleILi1ELi4ELi3EEENS4_18smem_ptr_flag_bitsILi8EEENSU_INS5_IJNSA_ILi8EEESI_EEENS5_IJSI_SC_EEEEEEEvNS4_8identityENS4_23SM90_TMA_LOAD_MULTICASTES1B_vS1C_EENS_8epilogue10collective6detail29Sm90TmaWarpSpecializedAdapterINS1G_15DefaultEpilogueISK_SL_SL_NS1F_6thread17LinearCombinationISK_Li1EffLNS1K_9ScaleType4KindE0ELNS_15FloatRoundStyleE2ESK_EENS1_15EpilogueDefaultEEEEEvvEEEEvNT_6ParamsE,@"STO_CUDA_ENTRY STV_DEFAULT"
_ZN7cutlass13device_kernelINS_4gemm6kernel13GemmUniversalIN4cute5tupleIJiiiiEEENS1_10collective13CollectiveMmaINS1_37MainloopSm90TmaGmmaWarpSpecializedFP8ILi16ENS5_IJNS4_1CILi2EEENSA_ILi1EEESC_EEENS1_35KernelTmaWarpSpecializedCooperativeEEENS5_IJNSA_ILi192EEENSA_ILi256EEENSA_ILi32EEEEEENS_12float_e4m3_tENS5_IJlSC_lEEESK_SL_NS4_8TiledMMAINS4_8MMA_AtomIJNS4_4SM904GMMA31MMA_64x256x32_F32E4M3E4M3_SS_TNILNSP_7ScaleInE1ELSR_1EEEEEENS4_6LayoutISD_NS5_IJSC_NSA_ILi0EEESV_EEEEENS5_IJNS4_10UnderscoreESY_SY_EEEEENS4_13SM90_TMA_LOADENS4_14ComposedLayoutINS4_7SwizzleILi1ELi4ELi3EEENS4_18smem_ptr_flag_bitsILi8EEENSU_INS5_IJNSA_ILi8EEESI_EEENS5_IJSI_SC_EEEEEEEvNS4_8identityENS4_23SM90_TMA_LOAD_MULTICASTES1B_vS1C_EENS_8epilogue10collective6detail29Sm90TmaWarpSpecializedAdapterINS1G_15DefaultEpilogueISK_SL_SL_NS1F_6thread17LinearCombinationISK_Li1EffLNS1K_9ScaleType4KindE0ELNS_15FloatRoundStyleE2ESK_EENS1_15EpilogueDefaultEEEEEvvEEEEvNT_6ParamsE:
[----:B------:R-:W0:Y:S02]  /*0000*/  LDC R1, c[0x0][0x28] ;  /* 0x00000a00ff017b82 */ /* 0x000e240000000800 */
[----:B0-----:R-:W-:Y:S01]  /*0010*/  VIADD R1, R1, 0xfffff968 ;  /* 0xfffff96801017836 */ /* 0x001fe20000000000 */
[----:B------:R-:W0:Y:S01]  /*0020*/  S2R R4, SR_TID.X ;  /* 0x0000000000047919 */ /* 0x000e220000002100 */
[----:B------:R-:W-:Y:S01]  /*0030*/  ELECT P0, URZ, PT ;  /* 0x00000000003f782f */ /* 0x000fe20003800000 */
[----:B------:R-:W-:Y:S01]  /*0040*/  BSSY B0, `(.L_x_0) ;  /* 0x0000015000007945 */ /* 0x000fe20003800000 */
[--C-:B0-----:R-:W-:Y:S02]  /*0050*/  SHF.R.U32.HI R0, RZ, 0x5, R4.reuse ;  /* 0x00000005ff007819 */ /* 0x101fe40000011604 */
[----:B------:R-:W-:-:S03]  /*0060*/  SHF.R.U32.HI R2, RZ, 0x7, R4 ;  /* 0x00000007ff027819 */ /* 0x000fc60000011604 */
[----:B------:R-:W0:Y:S04]  /*0070*/  SHFL.IDX PT, R3, R0, RZ, 0x1f ;  /* 0x00001fff00037589 */ /* 0x000e2800000e0000 */
[----:B------:R-:W1:Y:S01]  /*0080*/  SHFL.IDX PT, R2, R2, RZ, 0x1f ;  /* 0x00001fff02027589 */ /* 0x000e6200000e0000 */
[----:B0-----:R-:W-:Y:S02]  /*0090*/  R2UR UR4, R3 ;  /* 0x00000000030472ca */ /* 0x001fe400000e0000 */
[----:B-1----:R-:W-:-:S11]  /*00a0*/  R2UR UR6, R2 ;  /* 0x00000000020672ca */ /* 0x002fd600000e0000 */
[----:B------:R-:W-:Y:S02]  /*00b0*/  USHF.R.S32.HI UR5, URZ, 0x1f, UR4 ;  /* 0x0000001f3f057899 */ /* 0x000fe40008011404 */
[----:B------:R-:W-:Y:S02]  /*00c0*/  ISETP.NE.OR P0, PT, RZ, UR4, !P0 ;  /* 0x00000004ff007c0c */ /* 0x000fe4000c705670 */
[----:B------:R-:W-:-:S04]  /*00d0*/  ULEA.HI UR5, UR5, UR4, URZ, 0x2 ;  /* 0x0000000405057291 */ /* 0x000fc8000f8f103f */
[----:B------:R-:W-:-:S04]  /*00e0*/  ULOP3.LUT UR5, UR5, 0xfffffffc, URZ, 0xc0, !UPT ;  /* 0xfffffffc05057892 */ /* 0x000fc8000f8ec03f */
[----:B------:R-:W-:-:S03]  /*00f0*/  UIADD3 UR8, UR4, -UR5, URZ ;  /* 0x8000000504087290 */ /* 0x000fc6000fffe03f */
[----:B------:R-:W-:Y:S09]  /*0100*/  @P0 BRA `(.L_x_1) ;  /* 0x0000000000200947 */ /* 0x000ff20003800000 */
[----:B------:R-:W-:Y:S02]  /*0110*/  ULDC.64 UR4, c[0x0][0x198] ;  /* 0x0000660000047ab9 */ /* 0x000fe40000000a00 */
[----:B------:R-:W-:Y:S02]  /*0120*/  UIADD3 UR10, UP0, UR4, 0xf0, URZ ;  /* 0x000000f0040a7890 */ /* 0x000fe4000ff1e03f */
[----:B------:R-:W-:Y:S02]  /*0130*/  UIADD3 UR4, UP1, UR4, 0x1f0, URZ ;  /* 0x000001f004047890 */ /* 0x000fe4000ff3e03f */
[----:B------:R-:W-:Y:S02]  /*0140*/  UIADD3.X UR11, URZ, UR5, URZ, UP0, !UPT ;  /* 0x000000053f0b7290 */ /* 0x000fe400087fe43f */
[----:B------:R-:W-:-:S07]  /*0150*/  UIADD3.X UR5, URZ, UR5, URZ, UP1, !UPT ;  /* 0x000000053f057290 */ /* 0x000fce0008ffe43f */
[----:B------:R0:W-:Y:S02]  /*0160*/  UTMACCTL.PF [UR10] ;  /* 0x000000000a0079b9 */ /* 0x0001e40008040000 */
[----:B------:R0:W-:Y:S02]  /*0170*/  UTMACCTL.PF [UR4] ;  /* 0x00000000040079b9 */ /* 0x0001e40008040000 */
[----:B0-----:R-:W-:Y:S01]  /*0180*/  NOP ;  /* 0x0000000000007918 */ /* 0x001fe20000000000 */
.L_x_1:
[----:B------:R-:W-:Y:S05]  /*0190*/  BSYNC B0 ;  /* 0x0000000000007941 */ /* 0x000fea0003800000 */
.L_x_0:
[----:B------:R-:W0:Y:S01]  /*01a0*/  SHFL.IDX PT, R3, R0, RZ, 0x1f ;  /* 0x00001fff00037589 */ /* 0x000e2200000e0000 */
[----:B------:R-:W-:Y:S01]  /*01b0*/  UISETP.NE.AND UP0, UPT, UR8, 0x3, UPT ;  /* 0x000000030800788c */ /* 0x000fe2000bf05270 */
[----:B------:R-:W-:Y:S01]  /*01c0*/  ISETP.NE.AND P1, PT, RZ, UR6, PT ;  /* 0x00000006ff007c0c */ /* 0x000fe2000bf25270 */
[----:B------:R-:W-:Y:S02]  /*01d0*/  UIADD3 UR10, UR6, -0x1, URZ ;  /* 0xffffffff060a7890 */ /* 0x000fe4000fffe03f */
[----:B------:R-:W-:Y:S02]  /*01e0*/  UISETP.EQ.OR UP0, UPT, UR8, URZ, !UP0 ;  /* 0x0000003f0800728c */ /* 0x000fe4000c702670 */
[----:B------:R-:W-:Y:S02]  /*01f0*/  UISETP.GE.U32.AND UP1, UPT, UR10, 0x2, UPT ;  /* 0x000000020a00788c */ /* 0x000fe4000bf26070 */
[----:B------:R-:W-:-:S04]  /*0200*/  UISETP.EQ.AND UP0, UPT, UR6, URZ, UP0 ;  /* 0x0000003f0600728c */ /* 0x000fc80008702270 */
[----:B------:R-:W-:-:S04]  /*0210*/  USEL UR13, URZ, 0x1, !UP0 ;  /* 0x000000013f0d7887 */ /* 0x000fc8000c000000 */
[----:B------:R-:W-:Y:S01]  /*0220*/  USEL UR13, UR13, 0x2, UP1 ;  /* 0x000000020d0d7887 */ /* 0x000fe20008800000 */
[----:B0-----:R-:W-:-:S13]  /*0230*/  ISETP.NE.AND P0, PT, R3, RZ, PT ;  /* 0x000000ff0300720c */ /* 0x001fda0003f05270 */
[----:B------:R-:W-:Y:S05]  /*0240*/  @P0 BRA `(.L_x_2) ;  /* 0x0000000000c40947 */ /* 0x000fea0003800000 */
[----:B------:R-:W-:Y:S01]  /*0250*/  ELECT P0, URZ, PT ;  /* 0x00000000003f782f */ /* 0x000fe20003800000 */
[----:B------:R-:W-:-:S12]  /*0260*/  BSSY B0, `(.L_x_2) ;  /* 0x000002f000007945 */ /* 0x000fd80003800000 */
[----:B------:R-:W-:Y:S05]  /*0270*/  @!P0 BRA `(.L_x_3) ;  /* 0x0000000000b48947 */ /* 0x000fea0003800000 */
[----:B------:R-:W0:Y:S01]  /*0280*/  S2UR UR9, SR_CgaCtaId ;  /* 0x00000000000979c3 */ /* 0x000e220000008800 */
[----:B------:R-:W-:Y:S01]  /*0290*/  UMOV UR4, 0x400 ;  /* 0x0000040000047882 */ /* 0x000fe20000000000 */
[----:B------:R-:W-:Y:S01]  /*02a0*/  UMOV UR5, 0x1 ;  /* 0x0000000100057882 */ /* 0x000fe20000000000 */
[----:B------:R-:W-:Y:S02]  /*02b0*/  UMOV UR6, 0x4 ;  /* 0x0000000400067882 */ /* 0x000fe40000000000 */
[----:B------:R-:W-:-:S04]  /*02c0*/  UIADD3 UR6, -UR6, 0x100000, URZ ;  /* 0x0010000006067890 */ /* 0x000fc8000fffe13f */
[----:B------:R-:W-:Y:S02]  /*02d0*/  USHF.L.U32 UR7, UR6, 0xb, URZ ;  /* 0x0000000b06077899 */ /* 0x000fe4000800063f */
[----:B------:R-:W-:Y:S02]  /*02e0*/  USHF.L.U32 UR6, UR6, 0x1, URZ ;  /* 0x0000000106067899 */ /* 0x000fe4000800063f */
[----:B0-----:R-:W-:Y:S02]  /*02f0*/  ULEA UR9, UR9, UR4, 0x18 ;  /* 0x0000000409097291 */ /* 0x001fe4000f8ec03f */
[----:B------:R-:W-:-:S04]  /*0300*/  UIADD3 UR4, -UR5, 0x100000, URZ ;  /* 0x0010000005047890 */ /* 0x000fc8000fffe13f */
[----:B------:R-:W-:Y:S02]  /*0310*/  USHF.L.U32 UR5, UR4, 0xb, URZ ;  /* 0x0000000b04057899 */ /* 0x000fe4000800063f */
[----:B------:R-:W-:Y:S01]  /*0320*/  USHF.L.U32 UR4, UR4, 0x1, URZ ;  /* 0x0000000104047899 */ /* 0x000fe2000800063f */
[----:B------:R-:W0:Y:S11]  /*0330*/  FENCE.VIEW.ASYNC.S ;  /* 0x00000000000073c6 */ /* 0x000e360000000000 */
[----:B0-----:R0:W1:Y:S01]  /*0340*/  SYNCS.EXCH.64 URZ, [UR9], UR4 ;  /* 0x00000004093f75b2 */ /* 0x0010620008000100 */
[----:B------:R0:W2:Y:S01]  /*0350*/  SYNCS.EXCH.64 URZ, [UR9+0x80], UR6 ;  /* 0x00008006093f75b2 */ /* 0x0000a20008000100 */
[----:B------:R0:W3:Y:S01]  /*0360*/  SYNCS.EXCH.64 URZ, [UR9+0x8], UR4 ;  /* 0x00000804093f75b2 */ /* 0x0000e20008000100 */
[----:B------:R0:W4:Y:S01]  /*0370*/  SYNCS.EXCH.64 URZ, [UR9+0x88], UR6 ;  /* 0x00008806093f75b2 */ /* 0x0001220008000100 */
[----:B------:R0:W0:Y:S01]  /*0380*/  SYNCS.EXCH.64 URZ, [UR9+0x10], UR4 ;  /* 0x00001004093f75b2 */ /* 0x0000220008000100 */
        /* <DEDUP_REMOVED lines=27> */
[----:B-1234-:R-:W-:Y:S01]  /*0540*/  NOP ;  /* 0x0000000000007918 */ /* 0x01efe20000000000 */
.L_x_3:
[----:B0-----:R-:W-:Y:S05]  /*0550*/  BSYNC B0 ;  /* 0x0000000000007941 */ /* 0x001fea0003800000 */
.L_x_2:
[----:B------:R-:W-:Y:S01]  /*0560*/  SHF.R.S32.HI R2, RZ, 0x1f, R4 ;  /* 0x0000001fff027819 */ /* 0x000fe20000011404 */
[----:B------:R-:W0:Y:S01]  /*0570*/  SHFL.IDX PT, R0, R0, RZ, 0x1f ;  /* 0x00001fff00007589 */ /* 0x000e2200000e0000 */
[----:B------:R-:W1:Y:S01]  /*0580*/  S2UR UR9, SR_CTAID.X ;  /* 0x00000000000979c3 */ /* 0x000e620000002500 */
[----:B------:R-:W-:Y:S02]  /*0590*/  ELECT P0, URZ, PT ;  /* 0x00000000003f782f */ /* 0x000fe40003800000 */
[----:B------:R-:W-:Y:S01]  /*05a0*/  LEA.HI R2, R2, R4, RZ, 0x7 ;  /* 0x0000000402027211 */ /* 0x000fe200078f38ff */
[----:B------:R-:W-:Y:S01]  /*05b0*/  ULDC UR4, c[0x0][0x150] ;  /* 0x0000540000047ab9 */ /* 0x000fe20000000800 */
[----:B------:R-:W-:Y:S01]  /*05c0*/  SHF.R.S32.HI R6, RZ, 0x1f, R3 ;  /* 0x0000001fff067819 */ /* 0x000fe20000011403 */
[----:B------:R-:W-:Y:S01]  /*05d0*/  NOP ;  /* 0x0000000000007918 */ /* 0x000fe20000000000 */
[----:B------:R-:W-:Y:S01]  /*05e0*/  LOP3.LUT R2, R2, 0xffffff80, RZ, 0xc0, !PT ;  /* 0xffffff8002027812 */ /* 0x000fe200078ec0ff */
[----:B------:R-:W-:Y:S01]  /*05f0*/  NOP ;  /* 0x0000000000007918 */ /* 0x000fe20000000000 */
[----:B------:R-:W-:Y:S01]  /*0600*/  LEA.HI R6, R6, R3, RZ, 0x2 ;  /* 0x0000000306067211 */ /* 0x000fe200078f10ff */
[----:B------:R-:W2:Y:S02]  /*0610*/  LDC R8, c[0x0][0x144] ;  /* 0x00005100ff087b82 */ /* 0x000ea40000000800 */
[----:B------:R-:W-:Y:S01]  /*0620*/  IMAD.IADD R4, R4, 0x1, -R2 ;  /* 0x0000000104047824 */ /* 0x000fe200078e0a02 */
[----:B------:R-:W-:Y:S01]  /*0630*/  LOP3.LUT R6, R6, 0x3ffffffc, RZ, 0xc0, !PT ;  /* 0x3ffffffc06067812 */ /* 0x000fe200078ec0ff */
[----:B------:R-:W3:Y:S03]  /*0640*/  S2R R2, SR_CTAID.Y ;  /* 0x0000000000027919 */ /* 0x000ee60000002600 */
[----:B------:R-:W-:Y:S01]  /*0650*/  SHF.R.S32.HI R5, RZ, 0x1f, R4 ;  /* 0x0000001fff057819 */ /* 0x000fe20000011404 */
[----:B------:R-:W-:Y:S01]  /*0660*/  IMAD.IADD R6, R3, 0x1, -R6 ;  /* 0x0000000103067824 */ /* 0x000fe200078e0a06 */
[----:B------:R-:W4:Y:S02]  /*0670*/  LDC R13, c[0x0][0x148] ;  /* 0x00005200ff0d7b82 */ /* 0x000f240000000800 */
[----:B------:R-:W-:-:S02]  /*0680*/  LEA.HI R5, R5, R4, RZ, 0x3 ;  /* 0x0000000405057211 */ /* 0x000fc400078f18ff */
[----:B0-----:R-:W-:Y:S02]  /*0690*/  ISETP.NE.OR P0, PT, R0, RZ, !P0 ;  /* 0x000000ff0000720c */ /* 0x001fe40004705670 */
[--C-:B------:R-:W-:Y:S02]  /*06a0*/  SHF.R.S32.HI R0, RZ, 0x3, R5.reuse ;  /* 0x00000003ff007819 */ /* 0x100fe40000011405 */
[----:B------:R-:W-:Y:S02]  /*06b0*/  SHF.R.S32.HI R5, RZ, 0x1f, R5 ;  /* 0x0000001fff057819 */ /* 0x000fe40000011405 */
[----:B-1----:R-:W-:Y:S02]  /*06c0*/  I2FP.F32.U32 R7, UR9 ;  /* 0x0000000900077c45 */ /* 0x002fe40008201000 */
[----:B------:R-:W-:-:S03]  /*06d0*/  LEA.HI R5, R5, R0, RZ, 0x2 ;  /* 0x0000000005057211 */ /* 0x000fc600078f10ff */
[----:B------:R-:W-:Y:S01]  /*06e0*/  FMUL R7, R7, UR4 ;  /* 0x0000000407077c20 */ /* 0x000fe20008400000 */
[----:B------:R-:W-:Y:S01]  /*06f0*/  LOP3.LUT R5, R5, 0xfffffffc, RZ, 0xc0, !PT ;  /* 0xfffffffc05057812 */ /* 0x000fe200078ec0ff */
[----:B------:R-:W-:Y:S01]  /*0700*/  VOTEU.ALL UP0, P0 ;  /* 0x00000000003f7886 */ /* 0x000fe20000000000 */
[----:B------:R-:W-:Y:S01]  /*0710*/  ULDC UR4, c[0x0][0x154] ;  /* 0x0000550000047ab9 */ /* 0x000fe20000000800 */
[----:B------:R-:W-:Y:S02]  /*0720*/  VOTEU.ALL UP1, P0 ;  /* 0x00000000003f7886 */ /* 0x000fe40000020000 */
[----:B------:R-:W0:Y:S01]  /*0730*/  F2I.U32.TRUNC.NTZ R7, R7 ;  /* 0x0000000700077305 */ /* 0x000e22000020f000 */
[----:B------:R-:W-:Y:S01]  /*0740*/  IMAD.IADD R5, R0, 0x1, -R5 ;  /* 0x0000000100057824 */ /* 0x000fe200078e0a05 */
[----:B------:R-:W1:Y:S01]  /*0750*/  @!UP0 S2UR UR7, SR_CgaCtaId ;  /* 0x00000000000789c3 */ /* 0x000e620000008800 */
[----:B------:R-:W-:Y:S02]  /*0760*/  @!UP0 UMOV UR6, 0x400 ;  /* 0x0000040000068882 */ /* 0x000fe40000000000 */
[----:B------:R-:W-:Y:S01]  /*0770*/  IMAD R5, R6, 0x4, R5 ;  /* 0x0000000406057824 */ /* 0x000fe200078e0205 */
[----:B---3--:R-:W-:-:S04]  /*0780*/  I2FP.F32.U32 R6, R2 ;  /* 0x0000000200067245 */ /* 0x008fc80000201000 */
[----:B------:R-:W-:Y:S01]  /*0790*/  LEA.HI R0, R5, R5, RZ, 0x1 ;  /* 0x0000000505007211 */ /* 0x000fe200078f08ff */
[----:B------:R-:W-:Y:S01]  /*07a0*/  FMUL R6, R6, UR4 ;  /* 0x0000000406067c20 */ /* 0x000fe20008400000 */
[----:B------:R-:W-:Y:S02]  /*07b0*/  UMOV UR4, 0x20 ;  /* 0x0000002000047882 */ /* 0x000fe40000000000 */
[----:B------:R-:W-:Y:S01]  /*07c0*/  LOP3.LUT R0, R0, 0xfffffffe, RZ, 0xc0, !PT ;  /* 0xfffffffe00007812 */ /* 0x000fe200078ec0ff */
[----:B0-----:R-:W-:Y:S01]  /*07d0*/  IMAD.MOV R11, RZ, RZ, -R7 ;  /* 0x000000ffff0b7224 */ /* 0x001fe200078e0a07 */
[----:B------:R-:W-:-:S04]  /*07e0*/  @!UP0 UIADD3 UR4, -UR4, 0x100000, URZ ;  /* 0x0010000004048890 */ /* 0x000fc8000fffe13f */
[----:B------:R-:W-:Y:S02]  /*07f0*/  @!UP0 USHF.L.U32 UR5, UR4, 0xb, URZ ;  /* 0x0000000b04058899 */ /* 0x000fe4000800063f */
[----:B------:R-:W-:Y:S01]  /*0800*/  @!UP0 USHF.L.U32 UR4, UR4, 0x1, URZ ;  /* 0x0000000104048899 */ /* 0x000fe2000800063f */
[----:B------:R-:W0:Y:S01]  /*0810*/  F2I.U32.TRUNC.NTZ R6, R6 ;  /* 0x0000000600067305 */ /* 0x000e22000020f000 */
[----:B------:R-:W3:Y:S01]  /*0820*/  LDC R7, c[0x0][0x140] ;  /* 0x00005000ff077b82 */ /* 0x000ee20000000800 */
[----:B--2---:R-:W-:Y:S02]  /*0830*/  IMAD R11, R8, R11, UR9 ;  /* 0x00000009080b7e24 */ /* 0x004fe4000f8e020b */
[----:B------:R-:W-:-:S05]  /*0840*/  IMAD.IADD R0, R5, 0x1, -R0 ;  /* 0x0000000105007824 */ /* 0x000fca00078e0a00 */
[----:B------:R-:W-:Y:S01]  /*0850*/  ISETP.NE.AND P2, PT, R0, R11, PT ;  /* 0x0000000b0000720c */ /* 0x000fe20003f45270 */
[C---:B------:R-:W-:Y:S01]  /*0860*/  IMAD.SHL.U32 R0, R5.reuse, 0x4, RZ ;  /* 0x0000000405007824 */ /* 0x040fe200078e00ff */
[----:B-1----:R-:W-:Y:S01]  /*0870*/  @!UP0 ULEA UR6, UR7, UR6, 0x18 ;  /* 0x0000000607068291 */ /* 0x002fe2000f8ec03f */
[----:B------:R-:W-:Y:S01]  /*0880*/  VOTEU.ALL UP0, P0 ;  /* 0x00000000003f7886 */ /* 0x000fe20000000000 */
[----:B------:R-:W-:Y:S01]  /*0890*/  LOP3.LUT P0, RZ, R4, 0x7, RZ, 0xc0, !PT ;  /* 0x0000000704ff7812 */ /* 0x000fe2000780c0ff */
[----:B0-----:R-:W-:Y:S01]  /*08a0*/  IMAD.MOV R14, RZ, RZ, -R6 ;  /* 0x000000ffff0e7224 */ /* 0x001fe200078e0a06 */
[----:B------:R-:W-:-:S03]  /*08b0*/  LOP3.LUT R9, R5, 0xc, R0, 0x78, !PT ;  /* 0x0000000c05097812 */ /* 0x000fc600078e7800 */
[----:B----4-:R-:W-:Y:S01]  /*08c0*/  IMAD R5, R13, R14, R2 ;  /* 0x0000000e0d057224 */ /* 0x010fe200078e0202 */
[C---:B------:R-:W-:Y:S01]  /*08d0*/  ISETP.LT.U32.AND P0, PT, R9.reuse, 0x2, !P0 ;  /* 0x000000020900780c */ /* 0x040fe20004701070 */
[----:B------:R0:W-:Y:S02]  /*08e0*/  STL [R1+0x47c], R9 ;  /* 0x00047c0901007387 */ /* 0x0001e40000100800 */
[----:B------:R-:W-:Y:S02]  /*08f0*/  @P2 LEA.HI R0, R9, R9, RZ, 0x1 ;  /* 0x0000000909002211 */ /* 0x000fe400078f08ff */
[----:B------:R-:W1:Y:S02]  /*0900*/  FENCE.VIEW.ASYNC.S ;  /* 0x00000000000073c6 */ /* 0x000e640000000000 */
[----:B-1----:R0:W1:Y:S01]  /*0910*/  @!UP0 SYNCS.EXCH.64 URZ, [UR6+0x110], UR4 ;  /* 0x00011004063f85b2 */ /* 0x0020620008000100 */
[----:B---3--:R-:W-:Y:S02]  /*0920*/  ISETP.EQ.U32.AND P5, PT, R7, 0x1, PT ;  /* 0x000000010700780c */ /* 0x008fe40003fa2070 */
[----:B------:R-:W-:-:S04]  /*0930*/  @P2 SHF.R.S32.HI R0, RZ, 0x1, R0 ;  /* 0x00000001ff002819 */ /* 0x000fc80000011400 */
[----:B------:R-:W-:Y:S01]  /*0940*/  @P2 ISETP.NE.AND P3, PT, R0, R5, PT ;  /* 0x000000050000220c */ /* 0x000fe20003f65270 */
[----:B------:R-:W-:Y:S01]  /*0950*/  IMAD.MOV.U32 R0, RZ, RZ, 0x1 ;  /* 0x00000001ff007424 */ /* 0x000fe200078e00ff */
[----:B------:R-:W-:Y:S02]  /*0960*/  SEL R5, RZ, 0x1, !P0 ;  /* 0x00000001ff057807 */ /* 0x000fe40004000000 */
[----:B------:R-:W-:-:S04]  /*0970*/  @P2 SEL R0, RZ, 0x1, P3 ;  /* 0x00000001ff002807 */ /* 0x000fc80001800000 */
[----:B------:R-:W-:Y:S01]  /*0980*/  LOP3.LUT R0, R0, R5, RZ, 0xc0, !PT ;  /* 0x0000000500007212 */ /* 0x000fe200078ec0ff */
[----:B------:R0:W2:Y:S01]  /*0990*/  @!UP1 SYNCS.EXCH.64 URZ, [UR6+0x118], UR4 ;  /* 0x00011804063f95b2 */ /* 0x0000a20008000100 */
[----:B------:R-:W-:-:S03]  /*09a0*/  NOP ;  /* 0x0000000000007918 */ /* 0x000fc60000000000 */
[----:B------:R0:W-:Y:S01]  /*09b0*/  STL [R1+0x478], R0 ;  /* 0x0004780001007387 */ /* 0x0001e20000100800 */
[----:B-1----:R-:W-:Y:S05]  /*09c0*/  @!P5 BRA `(.L_x_4) ;  /* 0x000000000008d947 */ /* 0x002fea0003800000 */
[----:B--2---:R-:W-:Y:S01]  /*09d0*/  UCGABAR_ARV ;  /* 0x00000000000079c7 */ /* 0x004fe20008000000 */
[----:B------:R-:W-:Y:S05]  /*09e0*/  BRA `(.L_x_5) ;  /* 0x0000000000047947 */ /* 0x000fea0003800000 */
.L_x_4:
[----:B--2---:R-:W-:Y:S01]  /*09f0*/  NOP ;  /* 0x0000000000007918 */ /* 0x004fe20000000000 */
.L_x_5:
[----:B0-----:R-:W0:Y:S01]  /*0a00*/  LDC R0, c[0x0][0x65c] ;  /* 0x00019700ff007b82 */ /* 0x001e220000000800 */
[----:B------:R-:W-:Y:S02]  /*0a10*/  IMAD.U32 R4, RZ, RZ, UR9 ;  /* 0x00000009ff047e24 */ /* 0x000fe4000f8e00ff */
[----:B------:R-:W-:Y:S01]  /*0a20*/  IMAD.MOV.U32 R5, RZ, RZ, RZ ;  /* 0x000000ffff057224 */ /* 0x000fe200078e00ff */
[----:B0-----:R-:W-:-:S13]  /*0a30*/  ISETP.NE.AND P4, PT, R0, 0x1, PT ;  /* 0x000000010000780c */ /* 0x001fda0003f85270 */
[----:B------:R-:W0:Y:S01]  /*0a40*/  @P4 LDC R7, c[0x0][0x10] ;  /* 0x00000400ff074b82 */ /* 0x000e220000000800 */
[----:B------:R-:W-:Y:S02]  /*0a50*/  @P4 IMAD.MOV.U32 R3, RZ, RZ, RZ ;  /* 0x000000ffff034224 */ /* 0x000fe400078e00ff */
[----:B------:R-:W-:-:S05]  /*0a60*/  @P4 IMAD.MOV.U32 R15, RZ, RZ, RZ ;  /* 0x000000ffff0f4224 */ /* 0x000fca00078e00ff */
[----:B------:R-:W1:Y:S01]  /*0a70*/  @!P4 LDC R9, c[0x0][0xc] ;  /* 0x00000300ff09cb82 */ /* 0x000e620000000800 */
[----:B0-----:R-:W-:-:S04]  /*0a80*/  @P4 IMAD.WIDE.U32 R6, R7, UR9, R2 ;  /* 0x0000000907064c25 */ /* 0x001fc8000f8e0002 */
[----:B------:R-:W-:Y:S02]  /*0a90*/  @P4 IMAD.MOV.U32 R8, RZ, RZ, R6 ;  /* 0x000000ffff084224 */ /* 0x000fe400078e0006 */
[----:B------:R-:W-:Y:S02]  /*0aa0*/  @P4 IMAD.IADD R16, R7, 0x1, R15 ;  /* 0x0000000107104824 */ /* 0x000fe400078e020f */
[----:B-1----:R-:W-:-:S04]  /*0ab0*/  @!P4 IMAD.WIDE.U32 R4, R2, R9, R4 ;  /* 0x000000090204c225 */ /* 0x002fc800078e0004 */
[----:B------:R-:W-:Y:S02]  /*0ac0*/  @!P4 IMAD.MOV.U32 R8, RZ, RZ, R4 ;  /* 0x000000ffff08c224 */ /* 0x000fe400078e0004 */
[----:B------:R-:W-:-:S03]  /*0ad0*/  @!P4 IMAD.MOV.U32 R16, RZ, RZ, R5 ;  /* 0x000000ffff10c224 */ /* 0x000fc600078e0005 */
[----:B------:R0:W-:Y:S04]  /*0ae0*/  STL [R1+0x484], R8 ;  /* 0x0004840801007387 */ /* 0x0001e80000100800 */
[----:B------:R0:W-:Y:S01]  /*0af0*/  STL [R1+0x480], R16 ;  /* 0x0004801001007387 */ /* 0x0001e20000100800 */
[----:B------:R-:W-:Y:S05]  /*0b00*/  @!P5 BRA `(.L_x_6) ;  /* 0x00000000000cd947 */ /* 0x000fea0003800000 */
[----:B------:R-:W-:Y:S01]  /*0b10*/  UCGABAR_WAIT ;  /* 0x0000000000007dc7 */ /* 0x000fe20008000000 */
[----:B------:R-:W-:Y:S01]  /*0b20*/  CCTL.IVALL ;  /* 0x00000000ff00798f */ /* 0x000fe20002000000 */
[----:B------:R-:W-:Y:S05]  /*0b30*/  BRA `(.L_x_7) ;  /* 0x0000000000047947 */ /* 0x000fea0003800000 */
.L_x_6:
[----:B------:R-:W-:Y:S06]  /*0b40*/  BAR.SYNC.DEFER_BLOCKING 0x0 ;  /* 0x0000000000007b1d */ /* 0x000fec0000010000 */
.L_x_7:
[----:B------:R-:W-:Y:S05]  /*0b50*/  @!P1 BRA `(.L_x_8) ;  /* 0x0000021c00049947 */ /* 0x000fea0003800000 */
[----:B------:R-:W-:-:S06]  /*0b60*/  UISETP.GT.U32.AND UP0, UPT, UR10, 0x1, UPT ;  /* 0x000000010a00788c */ /* 0x000fcc000bf04070 */
[----:B------:R-:W-:-:S13]  /*0b70*/  PLOP3.LUT P0, PT, PT, PT, UP0, 0x80, 0x0 ;  /* 0x000000000000781c */ /* 0x000fda0003f0f008 */
[----:B------:R-:W-:Y:S05]  /*0b80*/  @P0 EXIT ;  /* 0x000000000000094d */ /* 0x000fea0003800000 */
[----:B------:R-:W-:Y:S01]  /*0b90*/  IMAD.MOV.U32 R5, RZ, RZ, -0x1 ;  /* 0xffffffffff057424 */ /* 0x000fe200078e00ff */
[----:B------:R-:W-:Y:S01]  /*0ba0*/  ULDC.64 UR4, c[0x0][0x650] ;  /* 0x0001940000047ab9 */ /* 0x000fe20000000a00 */
[----:B------:R-:W-:Y:S01]  /*0bb0*/  IMAD.MOV.U32 R4, RZ, RZ, -0x1 ;  /* 0xffffffffff047424 */ /* 0x000fe200078e00ff */
[----:B------:R-:W-:Y:S01]  /*0bc0*/  ISETP.GE.U32.AND P0, PT, R8, UR4, PT ;  /* 0x0000000408007c0c */ /* 0x000fe2000bf06070 */
[----:B------:R-:W-:Y:S01]  /*0bd0*/  UMOV UR14, 0xffffffff ;  /* 0xffffffff000e7882 */ /* 0x000fe20000000000 */
[----:B------:R1:W-:Y:S01]  /*0be0*/  STL [R1+0x48c], R5 ;  /* 0x00048c0501007387 */ /* 0x0003e20000100800 */
[----:B------:R-:W-:Y:S02]  /*0bf0*/  PRMT R0, RZ, 0x7610, R0 ;  /* 0x00007610ff007816 */ /* 0x000fe40000000000 */
[----:B------:R-:W-:Y:S01]  /*0c00*/  ISETP.GE.U32.AND.EX P0, PT, R16, UR5, PT, P0 ;  /* 0x0000000510007c0c */ /* 0x000fe2000bf06100 */
[----:B------:R1:W-:-:S12]  /*0c10*/  STL [R1+0x488], R4 ;  /* 0x0004880401007387 */ /* 0x0003d80000100800 */
[----:B-1----:R-:W-:Y:S05]  /*0c20*/  @P0 BRA `(.L_x_9) ;  /* 0x00000004003c0947 */ /* 0x002fea0003800000 */
[----:B------:R-:W-:Y:S01]  /*0c30*/  ULDC.64 UR14, c[0x0][0x628] ;  /* 0x00018a00000e7ab9 */ /* 0x000fe20000000a00 */
[----:B------:R-:W1:Y:S01]  /*0c40*/  LDC.64 R6, c[0x0][0x620] ;  /* 0x00018800ff067b82 */ /* 0x000e620000000a00 */
[----:B------:R-:W-:Y:S01]  /*0c50*/  ISETP.NE.U32.AND P0, PT, RZ, UR14, PT ;  /* 0x0000000eff007c0c */ /* 0x000fe2000bf05070 */
[----:B------:R-:W-:Y:S01]  /*0c60*/  ULDC UR11, c[0x0][0x630] ;  /* 0x00018c00000b7ab9 */ /* 0x000fe20000000800 */
[----:B------:R-:W-:Y:S02]  /*0c70*/  R2UR UR4, R8 ;  /* 0x00000000080472ca */ /* 0x000fe400000e0000 */
[----:B------:R-:W-:Y:S02]  /*0c80*/  ISETP.NE.AND.EX P0, PT, RZ, UR15, PT, P0 ;  /* 0x0000000fff007c0c */ /* 0x000fe4000bf05300 */
[----:B------:R-:W-:-:S11]  /*0c90*/  R2UR UR5, R16 ;  /* 0x00000000100572ca */ /* 0x000fd600000e0000 */
[----:B------:R-:W-:Y:S05]  /*0ca0*/  @!P0 BRA `(.L_x_10) ;  /* 0x0000000000308947 */ /* 0x000fea0003800000 */
[----:B------:R-:W-:Y:S01]  /*0cb0*/  R2UR UR4, R8 ;  /* 0x00000000080472ca */ /* 0x000fe200000e0000 */
[----:B------:R-:W-:Y:S01]  /*0cc0*/  ULDC UR8, c[0x0][0x634] ;  /* 0x00018d0000087ab9 */ /* 0x000fe20000000800 */
[----:B------:R-:W-:-:S11]  /*0cd0*/  R2UR UR10, R16 ;  /* 0x00000000100a72ca */ /* 0x000fd600000e0000 */
[----:B------:R-:W-:-:S04]  /*0ce0*/  UIADD3 UR8, UP0, UR4, UR8, URZ ;  /* 0x0000000804087290 */ /* 0x000fc8000ff1e03f */
[----:B------:R-:W-:-:S04]  /*0cf0*/  UIADD3.X UR10, URZ, UR10, URZ, UP0, !UPT ;  /* 0x0000000a3f0a7290 */ /* 0x000fc800087fe43f */
[----:B------:R-:W-:-:S04]  /*0d00*/  UIMAD.WIDE.U32 UR4, UR10, UR14, URZ ;  /* 0x0000000e0a0472a5 */ /* 0x000fc8000f8e003f */
[----:B------:R-:W-:Y:S02]  /*0d10*/  UIMAD.WIDE.U32 UR6, UP0, UR8, UR15, UR4 ;  /* 0x0000000f080672a5 */ /* 0x000fe4000f800004 */
[----:B------:R-:W-:Y:S02]  /*0d20*/  UIMAD.WIDE.U32 UR4, UR8, UR14, URZ ;  /* 0x0000000e080472a5 */ /* 0x000fe4000f8e003f */
[----:B------:R-:W-:Y:S02]  /*0d30*/  UIADD3.X UR9, URZ, URZ, URZ, UP0, !UPT ;  /* 0x0000003f3f097290 */ /* 0x000fe400087fe43f */
[----:B------:R-:W-:Y:S01]  /*0d40*/  UIADD3 URZ, UP0, UR5, UR6, URZ ;  /* 0x00000006053f7290 */ /* 0x000fe2000ff1e03f */
[----:B------:R-:W-:-:S03]  /*0d50*/  UMOV UR8, UR7 ;  /* 0x0000000700087c82 */ /* 0x000fc60008000000 */
[----:B------:R-:W-:-:S12]  /*0d60*/  UIMAD.WIDE.U32.X UR4, UR10, UR15, UR8, UP0 ;  /* 0x0000000f0a0472a5 */ /* 0x000fd800080e0408 */
.L_x_10:
[----:B------:R-:W-:Y:S01]  /*0d70*/  USHF.R.U64 UR14, UR4, UR11, UR5 ;  /* 0x0000000b040e7299 */ /* 0x000fe20008001205 */
[----:B------:R-:W2:Y:S01]  /*0d80*/  LDC.64 R20, c[0x0][0x640] ;  /* 0x00019000ff147b82 */ /* 0x000ea20000000a00 */
[----:B------:R-:W-:Y:S01]  /*0d90*/  USHF.R.U32.HI UR4, URZ, UR11, UR5 ;  /* 0x0000000b3f047299 */ /* 0x000fe20008011605 */
[----:B------:R-:W-:Y:S02]  /*0da0*/  IMAD.MOV.U32 R4, RZ, RZ, R8 ;  /* 0x000000ffff047224 */ /* 0x000fe400078e0008 */
[----:B------:R-:W-:Y:S01]  /*0db0*/  IMAD R14, R13, R14, R2 ;  /* 0x0000000e0d0e7224 */ /* 0x000fe200078e0202 */
[----:B------:R-:W-:Y:S01]  /*0dc0*/  IADD3 R3, P0, RZ, -UR14, RZ ;  /* 0x8000000eff037c10 */ /* 0x000fe2000ff1e0ff */
[----:B------:R-:W-:Y:S02]  /*0dd0*/  IMAD.MOV.U32 R13, RZ, RZ, 0x1 ;  /* 0x00000001ff0d7424 */ /* 0x000fe400078e00ff */
[----:B------:R-:W3:Y:S02]  /*0de0*/  LDC R10, c[0x0][0x618] ;  /* 0x00018600ff0a7b82 */ /* 0x000ee40000000800 */
[----:B------:R-:W-:-:S04]  /*0df0*/  IMAD.X R5, RZ, RZ, ~UR4, P0 ;  /* 0x80000004ff057e24 */ /* 0x000fc800080e06ff */
[-C--:B-1----:R-:W-:Y:S02]  /*0e00*/  IMAD R0, R5, R6.reuse, RZ ;  /* 0x0000000605007224 */ /* 0x082fe400078e02ff */
[----:B------:R-:W1:Y:S01]  /*0e10*/  LDC R12, c[0x0][0x608] ;  /* 0x00018200ff0c7b82 */ /* 0x000e620000000800 */
[----:B------:R-:W-:Y:S02]  /*0e20*/  IMAD.MOV.U32 R5, RZ, RZ, R16 ;  /* 0x000000ffff057224 */ /* 0x000fe400078e0010 */
[----:B------:R-:W-:-:S05]  /*0e30*/  IMAD.WIDE.U32 R4, R3, R6, R4 ;  /* 0x0000000603047225 */ /* 0x000fca00078e0004 */
[----:B------:R-:W4:Y:S01]  /*0e40*/  LDC R18, c[0x0][0x658] ;  /* 0x00019600ff127b82 */ /* 0x000f220000000800 */
[----:B------:R-:W-:Y:S01]  /*0e50*/  IMAD R3, R3, R7, R0 ;  /* 0x0000000703037224 */ /* 0x000fe200078e0200 */
[----:B--2---:R-:W-:-:S03]  /*0e60*/  ISETP.NE.U32.AND P0, PT, R20, RZ, PT ;  /* 0x000000ff1400720c */ /* 0x004fc60003f05070 */
[----:B------:R-:W-:Y:S01]  /*0e70*/  IMAD.IADD R3, R5, 0x1, R3 ;  /* 0x0000000105037824 */ /* 0x000fe200078e0203 */
[----:B------:R-:W-:Y:S01]  /*0e80*/  ISETP.NE.AND.EX P0, PT, R21, RZ, PT, P0 ;  /* 0x000000ff1500720c */ /* 0x000fe20003f05300 */
[----:B------:R-:W-:Y:S01]  /*0e90*/  IMAD.MOV.U32 R5, RZ, RZ, -0x1 ;  /* 0xffffffffff057424 */ /* 0x000fe200078e00ff */
[----:B0-----:R-:W0:Y:S02]  /*0ea0*/  LDC R16, c[0x0][0x600] ;  /* 0x00018000ff107b82 */ /* 0x001e240000000800 */
[-CC-:B---3--:R-:W-:Y:S02]  /*0eb0*/  SHF.R.U64 R8, R4, R10.reuse, R3.reuse ;  /* 0x0000000a04087219 */ /* 0x188fe40000001203 */
[----:B------:R-:W-:-:S04]  /*0ec0*/  SHF.R.U32.HI R3, RZ, R10, R3 ;  /* 0x0000000aff037219 */ /* 0x000fc80000011603 */
[----:B------:R-:W2:Y:S01]  /*0ed0*/  LDC R15, c[0x0][0x648] ;  /* 0x00019200ff0f7b82 */ /* 0x000ea20000000800 */
[-CC-:B-1----:R-:W-:Y:S02]  /*0ee0*/  SHF.R.U64 R23, R8, R12.reuse, R3.reuse ;  /* 0x0000000c08177219 */ /* 0x182fe40000001203 */
[----:B------:R-:W-:-:S05]  /*0ef0*/  SHF.R.U32.HI R3, RZ, R12, R3 ;  /* 0x0000000cff037219 */ /* 0x000fca0000011603 */
[----:B------:R-:W1:Y:S01]  /*0f00*/  LDC R17, c[0x0][0x638] ;  /* 0x00018e00ff117b82 */ /* 0x000e620000000800 */
[-CC-:B----4-:R-:W-:Y:S02]  /*0f10*/  SHF.R.U64 R10, R23, R18.reuse, R3.reuse ;  /* 0x00000012170a7219 */ /* 0x190fe40000001203 */
[-C--:B------:R-:W-:Y:S02]  /*0f20*/  SHF.L.U32 R0, R5, R18.reuse, RZ ;  /* 0x0000001205007219 */ /* 0x080fe400000006ff */
[----:B------:R-:W-:Y:S01]  /*0f30*/  SHF.R.U32.HI R3, RZ, R18, R3 ;  /* 0x00000012ff037219 */ /* 0x000fe20000011603 */
[----:B------:R-:W-:Y:S01]  /*0f40*/  IMAD.MOV.U32 R2, RZ, RZ, R10 ;  /* 0x000000ffff027224 */ /* 0x000fe200078e000a */
[----:B------:R-:W-:Y:S01]  /*0f50*/  LOP3.LUT R0, RZ, R0, RZ, 0x33, !PT ;  /* 0x00000000ff007212 */ /* 0x000fe200078e33ff */
[----:B------:R-:W3:Y:S01]  /*0f60*/  LDC R19, c[0x0][0x610] ;  /* 0x00018400ff137b82 */ /* 0x000ee20000000800 */
[----:B------:R-:W-:Y:S05]  /*0f70*/  @!P0 BRA `(.L_x_11) ;  /* 0x0000000000288947 */ /* 0x000fea0003800000 */
[----:B------:R-:W4:Y:S02]  /*0f80*/  LDC R7, c[0x0][0x64c] ;  /* 0x00019300ff077b82 */ /* 0x000f240000000800 */
[----:B----4-:R-:W-:-:S05]  /*0f90*/  IADD3 R7, P0, R10, R7, RZ ;  /* 0x000000070a077210 */ /* 0x010fca0007f1e0ff */
[----:B------:R-:W-:-:S04]  /*0fa0*/  IMAD.X R9, RZ, RZ, R3, P0 ;  /* 0x000000ffff097224 */ /* 0x000fc800000e0603 */
[----:B------:R-:W-:-:S04]  /*0fb0*/  IMAD.WIDE.U32 R2, R9, R20, RZ ;  /* 0x0000001409027225 */ /* 0x000fc800078e00ff */
[----:B------:R-:W-:-:S04]  /*0fc0*/  IMAD.WIDE.U32 R4, P0, R7, R21, R2 ;  /* 0x0000001507047225 */ /* 0x000fc80007800002 */
[----:B------:R-:W-:-:S04]  /*0fd0*/  IMAD.WIDE.U32 R2, R7, R20, RZ ;  /* 0x0000001407027225 */ /* 0x000fc800078e00ff */
[----:B------:R-:W-:Y:S01]  /*0fe0*/  IMAD.X R7, RZ, RZ, RZ, P0 ;  /* 0x000000ffff077224 */ /* 0x000fe200000e06ff */
[----:B------:R-:W-:Y:S01]  /*0ff0*/  IADD3 RZ, P0, R3, R4, RZ ;  /* 0x0000000403ff7210 */ /* 0x000fe20007f1e0ff */
[----:B------:R-:W-:-:S04]  /*1000*/  IMAD.MOV.U32 R6, RZ, RZ, R5 ;  /* 0x000000ffff067224 */ /* 0x000fc800078e0005 */
[----:B------:R-:W-:-:S08]  /*1010*/  IMAD.WIDE.U32.X R2, R9, R21, R6, P0 ;  /* 0x0000001509027225 */ /* 0x000fd000000e0406 */
.L_x_11:
[----:B--2---:R-:W-:Y:S01]  /*1020*/  SHF.R.U64 R4, R2, R15, R3 ;  /* 0x0000000f02047219 */ /* 0x004fe20000001203 */
[----:B0-----:R-:W-:Y:S01]  /*1030*/  VIADD R5, R16, 0xffffffff ;  /* 0xffffffff10057836 */ /* 0x001fe20000000000 */
[----:B------:R-:W-:Y:S02]  /*1040*/  SHF.L.U32 R2, R13, R18, RZ ;  /* 0x000000120d027219 */ /* 0x000fe400000006ff */
[----:B------:R-:W-:Y:S01]  /*1050*/  LOP3.LUT R3, R23, R0, RZ, 0xc0, !PT ;  /* 0x0000000017037212 */ /* 0x000fe200078ec0ff */
[----:B------:R-:W-:Y:S01]  /*1060*/  IMAD.MOV R6, RZ, RZ, -R4 ;  /* 0x000000ffff067224 */ /* 0x000fe200078e0a04 */
[----:B------:R-:W-:Y:S02]  /*1070*/  SEL R0, R11, R14, !P4 ;  /* 0x0000000e0b007207 */ /* 0x000fe40006000000 */
[----:B------:R-:W-:Y:S01]  /*1080*/  LOP3.LUT R5, R8, R5, RZ, 0xc0, !PT ;  /* 0x0000000508057212 */ /* 0x000fe200078ec0ff */
[----:B------:R-:W-:Y:S02]  /*1090*/  IMAD R7, R2, R4, R3 ;  /* 0x0000000402077224 */ /* 0x000fe400078e0203 */
[----:B-1----:R-:W-:-:S02]  /*10a0*/  IMAD R3, R6, R17, R10 ;  /* 0x0000001106037224 */ /* 0x002fc400078e020a */
[----:B---3--:R-:W-:Y:S02]  /*10b0*/  IMAD R2, R7, R19, R0 ;  /* 0x0000001307027224 */ /* 0x008fe400078e0200 */
[----:B------:R-:W-:Y:S02]  /*10c0*/  IMAD R3, R3, R16, R5 ;  /* 0x0000001003037224 */ /* 0x000fe400078e0205 */
[----:B------:R-:W-:-:S03]  /*10d0*/  IMAD.MOV.U32 R0, RZ, RZ, 0x1 ;  /* 0x00000001ff007424 */ /* 0x000fc600078e00ff */
[----:B------:R-:W-:Y:S02]  /*10e0*/  SEL R4, R3, R2, !P4 ;  /* 0x0000000203047207 */ /* 0x000fe40006000000 */
[----:B------:R-:W-:-:S03]  /*10f0*/  SEL R2, R2, R3, !P4 ;  /* 0x0000000302027207 */ /* 0x000fc60006000000 */
[----:B------:R1:W-:Y:S04]  /*1100*/  STL [R1+0x488], R4 ;  /* 0x0004880401007387 */ /* 0x0003e80000100800 */
[----:B------:R1:W-:Y:S02]  /*1110*/  STL [R1+0x48c], R2 ;  /* 0x00048c0201007387 */ /* 0x0003e40000100800 */
.L_x_9:
[----:B------:R-:W-:-:S08]  /*1120*/  NOP ;  /* 0x0000000000007918 */ /* 0x000fd00000000000 */
[----:B------:R-:W2:Y:S02]  /*1130*/  USETMAXREG.TRY_ALLOC.CTAPOOL UP0, 0xe8 ;  /* 0x000000e8000079c8 */ /* 0x000ea40008000600 */
[----:B--2---:R-:W-:-:S13]  /*1140*/  PLOP3.LUT P0, PT, PT, PT, UP0, 0x80, 0x0 ;  /* 0x000000000000781c */ /* 0x004fda0003f0f008 */
[----:B------:R-:W-:Y:S05]  /*1150*/  @!P0 BRA `(.L_x_9) ;  /* 0xfffffffc00f08947 */ /* 0x000fea000383ffff */
[----:B------:R-:W-:Y:S01]  /*1160*/  ULDC.64 UR4, c[0x0][0x598] ;  /* 0x0001660000047ab9 */ /* 0x000fe20000000a00 */
[----:B------:R-:W-:Y:S01]  /*1170*/  ULDC.64 UR18, c[0x0][0x208] ;  /* 0x0000820000127ab9 */ /* 0x000fe20000000a00 */
[----:B------:R-:W-:-:S04]  /*1180*/  ISETP.NE.U32.AND P0, PT, RZ, UR4, PT ;  /* 0x00000004ff007c0c */ /* 0x000fc8000bf05070 */
[----:B------:R-:W-:-:S13]  /*1190*/  ISETP.NE.AND.EX P0, PT, RZ, UR5, PT, P0 ;  /* 0x00000005ff007c0c */ /* 0x000fda000bf05300 */
[----:B------:R-:W-:Y:S05]  /*11a0*/  @!P0 BRA `(.L_x_12) ;  /* 0x0000000000208947 */ /* 0x000fea0003800000 */
[----:B-1----:R-:W1:Y:S02]  /*11b0*/  LDC.64 R2, c[0x0][0x598] ;  /* 0x00016600ff027b82 */ /* 0x002e640000000a00 */
[----:B-1----:R-:W2:Y:S02]  /*11c0*/  LDG.E.64 R2, desc[UR18][R2.64] ;  /* 0x0000001202027981 */ /* 0x002ea4000c1e1b00 */
[----:B--2---:R-:W-:-:S04]  /*11d0*/  ISETP.NE.U32.AND P0, PT, R2, RZ, PT ;  /* 0x000000ff0200720c */ /* 0x004fc80003f05070 */
[----:B------:R-:W-:-:S13]  /*11e0*/  ISETP.NE.AND.EX P0, PT, R3, RZ, PT, P0 ;  /* 0x000000ff0300720c */ /* 0x000fda0003f05300 */
[----:B------:R-:W-:Y:S05]  /*11f0*/  @!P0 BRA `(.L_x_12) ;  /* 0x00000000000c8947 */ /* 0x000fea0003800000 */
[----:B------:R-:W2:Y:S02]  /*1200*/  LD.E R2, desc[UR18][R2.64] ;  /* 0x0000001202027980 */ /* 0x000ea4000c101900 */
[----:B--2---:R-:W-:Y:S01]  /*1210*/  R2UR UR20, R2 ;  /* 0x00000000021472ca */ /* 0x004fe200000e0000 */
[----:B------:R-:W-:-:S14]  /*1220*/  BRA `(.L_x_13) ;  /* 0x0000000000247947 */ /* 0x000fdc0003800000 */
.L_x_12:
[----:B------:R-:W-:Y:S02]  /*1230*/  ULDC.64 UR4, c[0x0][0x588] ;  /* 0x0001620000047ab9 */ /* 0x000fe40000000a00 */
[----:B------:R-:W-:-:S04]  /*1240*/  ISETP.NE.U32.AND P0, PT, RZ, UR4, PT ;  /* 0x00000004ff007c0c */ /* 0x000fc8000bf05070 */
[----:B------:R-:W-:-:S13]  /*1250*/  ISETP.NE.AND.EX P0, PT, RZ, UR5, PT, P0 ;  /* 0x00000005ff007c0c */ /* 0x000fda000bf05300 */
[----:B------:R-:W-:Y:S05]  /*1260*/  @!P0 BRA `(.L_x_14) ;  /* 0x0000000000108947 */ /* 0x000fea0003800000 */
[----:B-1----:R-:W1:Y:S02]  /*1270*/  LDC.64 R2, c[0x0][0x588] ;  /* 0x00016200ff027b82 */ /* 0x002e640000000a00 */
[----:B-1----:R-:W2:Y:S02]  /*1280*/  LDG.E R2, desc[UR18][R2.64] ;  /* 0x0000001202027981 */ /* 0x002ea4000c1e1900 */
[----:B--2---:R-:W-:Y:S01]  /*1290*/  R2UR UR20, R2 ;  /* 0x00000000021472ca */ /* 0x004fe200000e0000 */
[----:B------:R-:W-:-:S14]  /*12a0*/  BRA `(.L_x_13) ;  /* 0x0000000000047947 */ /* 0x000fdc0003800000 */
.L_x_14:
[----:B------:R-:W-:-:S05]  /*12b0*/  ULDC UR20, c[0x0][0x580] ;  /* 0x0001600000147ab9 */ /* 0x000fca0000000800 */
.L_x_13:
[----:B------:R-:W-:Y:S02]  /*12c0*/  ULDC.64 UR4, c[0x0][0x5a0] ;  /* 0x0001680000047ab9 */ /* 0x000fe40000000a00 */
        /* <DEDUP_REMOVED lines=11> */
.L_x_15:
        /* <DEDUP_REMOVED lines=8> */
.L_x_17:
[----:B------:R-:W-:-:S05]  /*1400*/  ULDC UR21, c[0x0][0x584] ;  /* 0x0001610000157ab9 */ /* 0x000fca0000000800 */
.L_x_16:
[----:B------:R-:W-:-:S13]  /*1410*/  LOP3.LUT P0, RZ, R0, 0xff, RZ, 0xc0, !PT ;  /* 0x000000ff00ff7812 */ /* 0x000fda000780c0ff */
[----:B------:R-:W-:Y:S05]  /*1420*/  @!P0 EXIT ;  /* 0x000000000000894d */ /* 0x000fea0003800000 */
[----:B------:R-:W-:Y:S01]  /*1430*/  ULDC UR4, c[0x0][0x28c] ;  /* 0x0000a30000047ab9 */ /* 0x000fe20000000800 */
[----:B------:R-:W-:Y:S02]  /*1440*/  ULOP3.LUT UR22, UR13, 0x1, URZ, 0xfc, !UPT ;  /* 0x000000010d167892 */ /* 0x000fe4000f8efc3f */
[----:B------:R-:W-:-:S04]  /*1450*/  UIADD3 UR4, UR4, 0x1f, URZ ;  /* 0x0000001f04047890 */ /* 0x000fc8000fffe03f */
[----:B------:R-:W-:-:S04]  /*1460*/  USHF.R.S32.HI UR5, URZ, 0x1f, UR4 ;  /* 0x0000001f3f057899 */ /* 0x000fc80008011404 */
[----:B------:R-:W-:-:S03]  /*1470*/  ULEA.HI UR5, UR5, UR4, URZ, 0x5 ;  /* 0x0000000405057291 */ /* 0x000fc6000f8f283f */
[----:B------:R-:W-:Y:S01]  /*1480*/  UMOV UR4, URZ ;  /* 0x0000003f00047c82 */ /* 0x000fe20008000000 */
[----:B------:R-:W-:-:S03]  /*1490*/  USHF.R.S32.HI UR12, URZ, 0x5, UR5 ;  /* 0x000000053f0c7899 */ /* 0x000fc60008011405 */
[----:B------:R-:W-:-:S09]  /*14a0*/  UMOV UR5, URZ ;  /* 0x0000003f00057c82 */ /* 0x000fd20008000000 */
.L_x_554:
[----:B------:R-:W-:Y:S01]  /*14b0*/  STL [R1+0x474], RZ ;  /* 0x000474ff01007387 */ /* 0x000fe20000100800 */
[----:B--2---:R-:W2:Y:S01]  /*14c0*/  S2UR UR11, SR_CgaCtaId ;  /* 0x00000000000b79c3 */ /* 0x004ea20000008800 */
[----:B------:R-:W-:Y:S01]  /*14d0*/  UMOV UR15, 0x400 ;  /* 0x00000400000f7882 */ /* 0x000fe20000000000 */
[----:B------:R-:W-:Y:S01]  /*14e0*/  UMOV UR6, URZ ;  /* 0x0000003f00067c82 */ /* 0x000fe20008000000 */
[----:B------:R-:W-:Y:S01]  /*14f0*/  STL [R1+0x470], RZ ;  /* 0x000470ff01007387 */ /* 0x000fe20000100800 */
[----:B------:R-:W-:Y:S01]  /*1500*/  UMOV UR7, URZ ;  /* 0x0000003f00077c82 */ /* 0x000fe20008000000 */
[----:B------:R-:W-:Y:S01]  /*1510*/  UMOV UR8, URZ ;  /* 0x0000003f00087c82 */ /* 0x000fe20008000000 */
[----:B------:R-:W-:Y:S01]  /*1520*/  UMOV UR17, UR5 ;  /* 0x0000000500117c82 */ /* 0x000fe20008000000 */
[----:B------:R-:W-:Y:S01]  /*1530*/  STL [R1+0x46c], RZ ;  /* 0x00046cff01007387 */ /* 0x000fe20000100800 */
[----:B01----:R-:W1:Y:S01]  /*1540*/  LDC R2, c[0x0][0x28c] ;  /* 0x0000a300ff027b82 */ /* 0x003e620000000800 */
[----:B------:R-:W-:-:S02]  /*1550*/  CS2R R228, SRZ ;  /* 0x0000000000e47805 */ /* 0x000fc4000001ff00 */
[----:B------:R-:W-:Y:S01]  /*1560*/  CS2R R226, SRZ ;  /* 0x0000000000e27805 */ /* 0x000fe2000001ff00 */
[----:B------:R-:W-:Y:S01]  /*1570*/  STL [R1+0x468], RZ ;  /* 0x000468ff01007387 */ /* 0x000fe20000100800 */
[----:B------:R-:W-:Y:S02]  /*1580*/  CS2R R224, SRZ ;  /* 0x0000000000e07805 */ /* 0x000fe4000001ff00 */
[----:B------:R-:W-:Y:S02]  /*1590*/  CS2R R222, SRZ ;  /* 0x0000000000de7805 */ /* 0x000fe4000001ff00 */
[----:B------:R-:W-:Y:S01]  /*15a0*/  CS2R R220, SRZ ;  /* 0x0000000000dc7805 */ /* 0x000fe2000001ff00 */
[----:B------:R-:W-:Y:S01]  /*15b0*/  STL [R1+0x464], RZ ;  /* 0x000464ff01007387 */ /* 0x000fe20000100800 */
[----:B------:R-:W-:Y:S02]  /*15c0*/  CS2R R218, SRZ ;  /* 0x0000000000da7805 */ /* 0x000fe4000001ff00 */
[----:B------:R-:W-:-:S02]  /*15d0*/  CS2R R216, SRZ ;  /* 0x0000000000d87805 */ /* 0x000fc4000001ff00 */
[----:B------:R-:W-:Y:S01]  /*15e0*/  CS2R R214, SRZ ;  /* 0x0000000000d67805 */ /* 0x000fe2000001ff00 */
[----:B------:R-:W-:Y:S01]  /*15f0*/  STL [R1+0x460], RZ ;  /* 0x000460ff01007387 */ /* 0x000fe20000100800 */
[----:B------:R-:W-:Y:S02]  /*1600*/  CS2R R212, SRZ ;  /* 0x0000000000d47805 */ /* 0x000fe4000001ff00 */
[----:B------:R-:W-:Y:S02]  /*1610*/  CS2R R210, SRZ ;  /* 0x0000000000d27805 */ /* 0x000fe4000001ff00 */
[----:B------:R-:W-:Y:S01]  /*1620*/  CS2R R208, SRZ ;  /* 0x0000000000d07805 */ /* 0x000fe2000001ff00 */
[----:B------:R-:W-:Y:S01]  /*1630*/  STL [R1+0x45c], RZ ;  /* 0x00045cff01007387 */ /* 0x000fe20000100800 */
[----:B--2---:R-:W-:Y:S01]  /*1640*/  ULEA UR15, UR11, UR15, 0x18 ;  /* 0x0000000f0b0f7291 */ /* 0x004fe2000f8ec03f */
[----:B------:R-:W-:Y:S02]  /*1650*/  CS2R R206, SRZ ;  /* 0x0000000000ce7805 */ /* 0x000fe4000001ff00 */
[----:B------:R-:W-:Y:S01]  /*1660*/  CS2R R204, SRZ ;  /* 0x0000000000cc7805 */ /* 0x000fe2000001ff00 */
[----:B------:R-:W-:Y:S01]  /*1670*/  STL [R1+0x458], RZ ;  /* 0x000458ff01007387 */ /* 0x000fe20000100800 */
[----:B------:R-:W-:-:S02]  /*1680*/  CS2R R202, SRZ ;  /* 0x0000000000ca7805 */ /* 0x000fc4000001ff00 */
[----:B------:R-:W-:Y:S02]  /*1690*/  CS2R R200, SRZ ;  /* 0x0000000000c87805 */ /* 0x000fe4000001ff00 */
[----:B------:R-:W-:Y:S01]  /*16a0*/  CS2R R198, SRZ ;  /* 0x0000000000c67805 */ /* 0x000fe2000001ff00 */
[----:B------:R-:W-:Y:S01]  /*16b0*/  STL [R1+0x454], RZ ;  /* 0x000454ff01007387 */ /* 0x000fe20000100800 */
[----:B-1----:R-:W-:Y:S02]  /*16c0*/  ISETP.GE.AND P0, PT, R2, 0x1, PT ;  /* 0x000000010200780c */ /* 0x002fe40003f06270 */
[----:B------:R-:W-:Y:S02]  /*16d0*/  CS2R R196, SRZ ;  /* 0x0000000000c47805 */ /* 0x000fe4000001ff00 */
[----:B------:R-:W-:Y:S01]  /*16e0*/  CS2R R194, SRZ ;  /* 0x0000000000c27805 */ /* 0x000fe2000001ff00 */
[----:B------:R-:W-:Y:S01]  /*16f0*/  STL [R1+0x450], RZ ;  /* 0x000450ff01007387 */ /* 0x000fe20000100800 */
[----:B------:R-:W-:-:S02]  /*1700*/  CS2R R192, SRZ ;  /* 0x0000000000c07805 */ /* 0x000fc4000001ff00 */
[----:B------:R-:W-:Y:S02]  /*1710*/  CS2R R190, SRZ ;  /* 0x0000000000be7805 */ /* 0x000fe4000001ff00 */
[----:B------:R-:W-:Y:S01]  /*1720*/  CS2R R188, SRZ ;  /* 0x0000000000bc7805 */ /* 0x000fe2000001ff00 */
[----:B------:R-:W-:Y:S01]  /*1730*/  STL [R1+0x44c], RZ ;  /* 0x00044cff01007387 */ /* 0x000fe20000100800 */
[----:B------:R-:W-:Y:S02]  /*1740*/  CS2R R186, SRZ ;  /* 0x0000000000ba7805 */ /* 0x000fe4000001ff00 */
        /* <DEDUP_REMOVED lines=27> */
[----:B0-----:R-:W-:-:S02]  /*1900*/  CS2R R16, SRZ ;  /* 0x0000000000107805 */ /* 0x001fc4000001ff00 */
        /* <DEDUP_REMOVED lines=92> */
[----:B------:R-:W-:Y:S01]  /*1ed0*/  CS2R R150, SRZ ;  /* 0x0000000000967805 */ /* 0x000fe2000001ff00 */
[----:B------:R-:W-:Y:S04]  /*1ee0*/  STL [R1+0x3d0], RZ ;  /* 0x0003d0ff01007387 */ /* 0x000fe80000100800 */
        /* <DEDUP_REMOVED lines=116> */
[----:B------:R-:W-:Y:S04]  /*2630*/  STL [R1], RZ ;  /* 0x000000ff01007387 */ /* 0x000fe80000100800 */
        /* <DEDUP_REMOVED lines=39> */
[----:B------:R-:W-:Y:S01]  /*28b0*/  STL [R1+0xa0], RZ ;  /* 0x0000a0ff01007387 */ /* 0x000fe20000100800 */
[----:B------:R-:W0:Y:S03]  /*28c0*/  S2R R0, SR_TID.X ;  /* 0x0000000000007919 */ /* 0x000e260000002100 */
        /* <DEDUP_REMOVED lines=8> */
[----:B0-----:R-:W-:-:S03]  /*2950*/  LOP3.LUT R0, R0, 0x80, RZ, 0xc0, !PT ;  /* 0x0000008000007812 */ /* 0x001fc600078ec0ff */
[----:B------:R-:W-:Y:S01]  /*2960*/  STL [R1+0xc4], RZ ;  /* 0x0000c4ff01007387 */ /* 0x000fe20000100800 */
[----:B------:R-:W-:-:S03]  /*2970*/  SHF.R.U32.HI R0, RZ, 0x7, R0 ;  /* 0x00000007ff007819 */ /* 0x000fc60000011600 */
        /* <DEDUP_REMOVED lines=33> */
[----:B------:R-:W0:Y:S04]  /*2b90*/  SHFL.IDX PT, R0, R0, RZ, 0x1f ;  /* 0x00001fff00007589 */ /* 0x000e2800000e0000 */
[----:B------:R1:W-:Y:S04]  /*2ba0*/  STL [R1+0x14c], RZ ;  /* 0x00014cff01007387 */ /* 0x0003e80000100800 */
[----:B------:R1:W-:Y:S04]  /*2bb0*/  STL [R1+0x150], RZ ;  /* 0x000150ff01007387 */ /* 0x0003e80000100800 */
[----:B------:R1:W-:Y:S04]  /*2bc0*/  STL [R1+0x154], RZ ;  /* 0x000154ff01007387 */ /* 0x0003e80000100800 */
[----:B------:R1:W-:Y:S04]  /*2bd0*/  STL [R1+0x158], RZ ;  /* 0x000158ff01007387 */ /* 0x0003e80000100800 */
[----:B------:R1:W-:Y:S04]  /*2be0*/  STL [R1+0x15c], RZ ;  /* 0x00015cff01007387 */ /* 0x0003e80000100800 */
[----:B------:R1:W-:Y:S01]  /*2bf0*/  STL [R1+0x160], RZ ;  /* 0x000160ff01007387 */ /* 0x0003e20000100800 */
[----:B0-----:R-:W-:Y:S01]  /*2c00*/  R2UR UR9, R0 ;  /* 0x00000000000972ca */ /* 0x001fe200000e0000 */
[----:B------:R-:W-:-:S02]  /*2c10*/  IMAD.U32 R0, RZ, RZ, UR4 ;  /* 0x00000004ff007e24 */ /* 0x000fc4000f8e00ff */
[----:B------:R1:W-:Y:S04]  /*2c20*/  STL [R1+0x164], RZ ;  /* 0x000164ff01007387 */ /* 0x0003e80000100800 */
[----:B------:R1:W-:Y:S04]  /*2c30*/  STL [R1+0x168], RZ ;  /* 0x000168ff01007387 */ /* 0x0003e80000100800 */
[----:B------:R1:W-:Y:S02]  /*2c40*/  STL [R1+0x16c], RZ ;  /* 0x00016cff01007387 */ /* 0x0003e40000100800 */
[----:B------:R-:W-:-:S02]  /*2c50*/  ULEA.HI UR10, UR9, UR9, URZ, 0x1 ;  /* 0x00000009090a7291 */ /* 0x000fc4000f8f083f */
[----:B------:R1:W-:Y:S02]  /*2c60*/  STL [R1+0x170], RZ ;  /* 0x000170ff01007387 */ /* 0x0003e40000100800 */
[----:B------:R-:W-:Y:S02]  /*2c70*/  ULOP3.LUT UR10, UR10, 0x1ffffe, URZ, 0xc0, !UPT ;  /* 0x001ffffe0a0a7892 */ /* 0x000fe4000f8ec03f */
[----:B------:R1:W-:Y:S02]  /*2c80*/  STL [R1+0x174], RZ ;  /* 0x000174ff01007387 */ /* 0x0003e40000100800 */
[----:B------:R-:W-:Y:S02]  /*2c90*/  UIADD3 UR10, UR9, -UR10, URZ ;  /* 0x8000000a090a7290 */ /* 0x000fe4000fffe03f */
[----:B------:R1:W-:Y:S02]  /*2ca0*/  STL [R1+0x178], RZ ;  /* 0x000178ff01007387 */ /* 0x0003e40000100800 */
[----:B------:R-:W-:-:S02]  /*2cb0*/  ULEA UR10, UR10, UR15, 0xb ;  /* 0x0000000f0a0a7291 */ /* 0x000fc4000f8e583f */
[----:B------:R1:W-:Y:S02]  /*2cc0*/  STL [R1+0x17c], RZ ;  /* 0x00017cff01007387 */ /* 0x0003e40000100800 */
[----:B------:R-:W-:Y:S02]  /*2cd0*/  UIADD3 UR10, UR10, 0x200, URZ ;  /* 0x000002000a0a7890 */ /* 0x000fe4000fffe03f */
[----:B------:R1:W-:Y:S02]  /*2ce0*/  STL [R1+0x180], RZ ;  /* 0x000180ff01007387 */ /* 0x0003e40000100800 */
[----:B------:R-:W-:Y:S02]  /*2cf0*/  USHF.R.U32.HI UR10, URZ, 0x4, UR10 ;  /* 0x000000043f0a7899 */ /* 0x000fe4000801160a */
[----:B------:R1:W-:Y:S02]  /*2d00*/  STL [R1+0x184], RZ ;  /* 0x000184ff01007387 */ /* 0x0003e40000100800 */
[----:B------:R-:W-:-:S02]  /*2d10*/  ULOP3.LUT UR16, UR10, 0x3fff, URZ, 0xc0, !UPT ;  /* 0x00003fff0a107892 */ /* 0x000fc4000f8ec03f */
[----:B------:R1:W-:Y:S04]  /*2d20*/  STL [R1+0x188], RZ ;  /* 0x000188ff01007387 */ /* 0x0003e80000100800 */
        /* <DEDUP_REMOVED lines=28> */
[----:B------:R1:W-:Y:S01]  /*2ef0*/  STL [R1+0x1fc], RZ ;  /* 0x0001fcff01007387 */ /* 0x0003e20000100800 */
[----:B------:R-:W-:Y:S05]  /*2f00*/  @!P0 BRA `(.L_x_18) ;  /* 0x00000038004c8947 */ /* 0x000fea0003800000 */
[----:B------:R-:W-:-:S06]  /*2f10*/  UISETP.NE.AND UP0, UPT, UR22, 0x3, UPT ;  /* 0x000000031600788c */ /* 0x000fcc000bf05270 */
[----:B------:R-:W-:-:S13]  /*2f20*/  PLOP3.LUT P1, PT, PT, PT, UP0, 0x80, 0x0 ;  /* 0x000000000000781c */ /* 0x000fda0003f2f008 */
[----:B------:R-:W-:Y:S05]  /*2f30*/  @!P1 BRA `(.L_x_19) ;  /* 0x0000000000049947 */ /* 0x000fea0003800000 */
[----:B------:R-:W-:Y:S01]  /*2f40*/  BPT.TRAP 0x1 ;  /* 0x000000040000795c */ /* 0x000fe20000300000 */
.L_x_19:
[----:B------:R-:W-:Y:S01]  /*2f50*/  ULEA UR7, UR5, UR15, 0x3 ;  /* 0x0000000f05077291 */ /* 0x000fe2000f8e183f */
[----:B------:R-:W-:-:S05]  /*2f60*/  IMAD.U32 R0, RZ, RZ, UR4 ;  /* 0x00000004ff007e24 */ /* 0x000fca000f8e00ff */
[----:B------:R-:W-:-:S04]  /*2f70*/  SHF.L.U32 R0, R0, 0x1f, RZ ;  /* 0x0000001f00007819 */ /* 0x000fc800000006ff */
[----:B------:R0:W2:Y:S01]  /*2f80*/  SYNCS.PHASECHK.TRANS64.TRYWAIT P0, [UR7], R0 ;  /* 0x00000000ff0075a7 */ /* 0x0000a20008000147 */
[----:B------:R-:W-:Y:S05]  /*2f90*/  @!P1 BRA `(.L_x_20) ;  /* 0x0000000000049947 */ /* 0x000fea0003800000 */
[----:B------:R-:W-:Y:S01]  /*2fa0*/  BPT.TRAP 0x1 ;  /* 0x000000040000795c */ /* 0x000fe20000300000 */
.L_x_20:
[----:B------:R3:W-:Y:S01]  /*2fb0*/  STL [R1+0x474], RZ ;  /* 0x000474ff01007387 */ /* 0x0007e20000100800 */
[----:B------:R-:W-:Y:S01]  /*2fc0*/  UMOV UR6, 0x1 ;  /* 0x0000000100067882 */ /* 0x000fe20000000000 */
[----:B--2---:R-:W-:Y:S05]  /*2fd0*/  @P0 BRA `(.L_x_21) ;  /* 0x0000000000080947 */ /* 0x004fea0003800000 */
[----:B------:R-:W2:Y:S02]  /*2fe0*/  SYNCS.PHASECHK.TRANS64.TRYWAIT P0, [UR7], R0 ;  /* 0x00000000ff0075a7 */ /* 0x000ea40008000147 */
[----:B--2---:R-:W-:Y:S05]  /*2ff0*/  @!P0 BRA `(.L_x_22) ;  /* 0x0000021400208947 */ /* 0x004fea0003800000 */
.L_x_21:
[----:B------:R-:W-:Y:S01]  /*3000*/  UIADD3 UR7, UR15, 0x18200, URZ ;  /* 0x000182000f077890 */ /* 0x000fe2000fffe03f */
[----:B------:R-:W-:Y:S01]  /*3010*/  WARPGROUP.ARRIVE ;  /* 0x00000000000079c5 */ /* 0x000fe20000000000 */
[----:B------:R-:W-:Y:S01]  /*3020*/  ULOP3.LUT UR8, UR16, 0x10000, URZ, 0xfc, !UPT ;  /* 0x0001000010087892 */ /* 0x000fe2000f8efc3f */
[----:B------:R-:W-:Y:S01]  /*3030*/  STL [R1+0x470], RZ ;  /* 0x000470ff01007387 */ /* 0x000fe20000100800 */
[----:B------:R-:W-:Y:S01]  /*3040*/  USHF.R.U32.HI UR7, URZ, 0x4, UR7 ;  /* 0x000000043f077899 */ /* 0x000fe20008011607 */
[----:B------:R-:W-:Y:S01]  /*3050*/  CS2R R228, SRZ ;  /* 0x0000000000e47805 */ /* 0x000fe2000001ff00 */
[----:B------:R-:W-:Y:S01]  /*3060*/  UIMAD UR8, UR5, 0x180, UR8 ;  /* 0x00000180050878a4 */ /* 0x000fe2000f8e0208 */
[----:B------:R-:W-:Y:S01]  /*3070*/  STL [R1+0x46c], RZ ;  /* 0x00046cff01007387 */ /* 0x000fe20000100800 */
[----:B------:R-:W-:Y:S01]  /*3080*/  ULOP3.LUT UR7, UR7, 0x3fff, URZ, 0xc0, !UPT ;  /* 0x00003fff07077892 */ /* 0x000fe2000f8ec03f */
[----:B------:R-:W-:Y:S01]  /*3090*/  CS2R R226, SRZ ;  /* 0x0000000000e27805 */ /* 0x000fe2000001ff00 */
[----:B------:R-:W-:Y:S01]  /*30a0*/  UMOV UR9, 0xc0000010 ;  /* 0xc000001000097882 */ /* 0x000fe20000000000 */
[----:B------:R-:W-:Y:S01]  /*30b0*/  UMOV UR11, 0xc0000010 ;  /* 0xc0000010000b7882 */ /* 0x000fe20000000000 */
[----:B------:R-:W-:Y:S01]  /*30c0*/  ULOP3.LUT UR7, UR7, 0x10000, URZ, 0xfc, !UPT ;  /* 0x0001000007077892 */ /* 0x000fe2000f8efc3f */
[----:B------:R-:W-:Y:S01]  /*30d0*/  STL [R1+0x468], RZ ;  /* 0x000468ff01007387 */ /* 0x000fe20000100800 */
[----:B------:R-:W-:-:S02]  /*30e0*/  CS2R R224, SRZ ;  /* 0x0000000000e07805 */ /* 0x000fc4000001ff00 */
[----:B------:R-:W-:Y:S01]  /*30f0*/  CS2R R222, SRZ ;  /* 0x0000000000de7805 */ /* 0x000fe2000001ff00 */
[----:B------:R-:W-:Y:S01]  /*3100*/  ULEA UR10, UR5, UR7, 0x9 ;  /* 0x00000007050a7291 */ /* 0x000fe2000f8e483f */
[----:B------:R-:W-:Y:S01]  /*3110*/  STL [R1+0x464], RZ ;  /* 0x000464ff01007387 */ /* 0x000fe20000100800 */
[----:B------:R-:W-:Y:S01]  /*3120*/  CS2R R220, SRZ ;  /* 0x0000000000dc7805 */ /* 0x000fe2000001ff00 */
[----:B------:R-:W-:Y:S01]  /*3130*/  ULDC UR7, c[0x0][0x50c] ;  /* 0x0001430000077ab9 */ /* 0x000fe20000000800 */
[----:B------:R-:W-:Y:S01]  /*3140*/  CS2R R218, SRZ ;  /* 0x0000000000da7805 */ /* 0x000fe2000001ff00 */
[----:B------:R-:W-:Y:S01]  /*3150*/  STL [R1+0x460], RZ ;  /* 0x000460ff01007387 */ /* 0x000fe20000100800 */
[----:B------:R-:W-:Y:S01]  /*3160*/  UISETP.NE.AND UP0, UPT, UR7, 0x1, UPT ;  /* 0x000000010700788c */ /* 0x000fe2000bf05270 */
[----:B------:R-:W-:Y:S02]  /*3170*/  CS2R R216, SRZ ;  /* 0x0000000000d87805 */ /* 0x000fe4000001ff00 */
[----:B------:R-:W-:Y:S01]  /*3180*/  CS2R R214, SRZ ;  /* 0x0000000000d67805 */ /* 0x000fe2000001ff00 */
[----:B------:R-:W-:Y:S01]  /*3190*/  QGMMA.64x256x32.F32.E4M3.E4M3 R4, gdesc[UR8], RZ, !UPT, gsb0 ;  /* 0x03e00000080479f3 */ /* 0x000fe2000c0008ff */
[----:B------:R-:W-:Y:S01]  /*31a0*/  STL [R1+0x45c], RZ ;  /* 0x00045cff01007387 */ /* 0x000fe20000100800 */
[----:B------:R-:W-:Y:S01]  /*31b0*/  UIADD3 UR8, UR8, 0x100, URZ ;  /* 0x0000010008087890 */ /* 0x000fe2000fffe03f */
[----:B------:R-:W-:Y:S01]  /*31c0*/  CS2R R212, SRZ ;  /* 0x0000000000d47805 */ /* 0x000fe2000001ff00 */
[----:B------:R-:W-:Y:S01]  /*31d0*/  UMOV UR9, 0xc0000010 ;  /* 0xc000001000097882 */ /* 0x000fe20000000000 */
[----:B------:R-:W-:Y:S01]  /*31e0*/  STL [R1+0x458], RZ ;  /* 0x000458ff01007387 */ /* 0x000fe20000100800 */
[----:B------:R-:W-:Y:S01]  /*31f0*/  USEL UR7, URZ, 0x1, UP0 ;  /* 0x000000013f077887 */ /* 0x000fe20008000000 */
[----:B------:R-:W-:-:S02]  /*3200*/  CS2R R210, SRZ ;  /* 0x0000000000d27805 */ /* 0x000fc4000001ff00 */
[----:B------:R-:W-:Y:S01]  /*3210*/  CS2R R208, SRZ ;  /* 0x0000000000d07805 */ /* 0x000fe2000001ff00 */
[----:B------:R-:W-:Y:S01]  /*3220*/  STL [R1+0x454], RZ ;  /* 0x000454ff01007387 */ /* 0x000fe20000100800 */
[----:B------:R-:W-:Y:S02]  /*3230*/  CS2R R206, SRZ ;  /* 0x0000000000ce7805 */ /* 0x000fe4000001ff00 */
[----:B------:R-:W-:Y:S02]  /*3240*/  CS2R R204, SRZ ;  /* 0x0000000000cc7805 */ /* 0x000fe4000001ff00 */
[----:B------:R-:W-:Y:S01]  /*3250*/  ISETP.NE.AND P0, PT, RZ, UR7, PT ;  /* 0x00000007ff007c0c */ /* 0x000fe2000bf05270 */
        /* <DEDUP_REMOVED lines=89> */
[----:B------:R-:W-:-:S02]  /*37f0*/  WARPGROUP.DEPBAR.LE gsb0, 0x0 ;  /* 0x00008000000079c5 */ /* 0x000fc40000010000 */
[----:B--2---:R-:W-:Y:S01]  /*3800*/  IMAD.MOV.U32 R3, RZ, RZ, R129 ;  /* 0x000000ffff037224 */ /* 0x004fe200078e0081 */
[----:B------:R-:W-:Y:S01]  /*3810*/  STL [R1+0x354], RZ ;  /* 0x000354ff01007387 */ /* 0x000fe20000100800 */
[----:B------:R-:W-:Y:S02]  /*3820*/  IMAD.MOV.U32 R2, RZ, RZ, R130 ;  /* 0x000000ffff027224 */ /* 0x000fe400078e0082 */
[----:B0-----:R-:W-:Y:S01]  /*3830*/  IMAD.MOV.U32 R0, RZ, RZ, R131 ;  /* 0x000000ffff007224 */ /* 0x001fe200078e0083 */
        /* <DEDUP_REMOVED lines=23> */
[----:B------:R0:W-:Y:S04]  /*39b0*/  STL.64 [R1], R4 ;  /* 0x0000000401007387 */ /* 0x0001e80000100a00 */
[----:B------:R2:W-:Y:S04]  /*39c0*/  STL.64 [R1+0x8], R6 ;  /* 0x0000080601007387 */ /* 0x0005e80000100a00 */
[----:B------:R4:W-:Y:S04]  /*39d0*/  STL.64 [R1+0x10], R8 ;  /* 0x0000100801007387 */ /* 0x0009e80000100a00 */
[----:B------:R5:W-:Y:S01]  /*39e0*/  STL.64 [R1+0x18], R10 ;  /* 0x0000180a01007387 */ /* 0x000be20000100a00 */
[----:B0-----:R-:W-:-:S03]  /*39f0*/  CS2R R4, SRZ ;  /* 0x0000000000047805 */ /* 0x001fc6000001ff00 */
[----:B------:R0:W-:Y:S01]  /*3a00*/  STL.64 [R1+0x20], R12 ;  /* 0x0000200c01007387 */ /* 0x0001e20000100a00 */
[----:B--2---:R-:W-:-:S03]  /*3a10*/  CS2R R6, SRZ ;  /* 0x0000000000067805 */ /* 0x004fc6000001ff00 */
[----:B------:R2:W-:Y:S01]  /*3a20*/  STL.64 [R1+0x28], R14 ;  /* 0x0000280e01007387 */ /* 0x0005e20000100a00 */
[----:B----4-:R-:W-:-:S03]  /*3a30*/  CS2R R8, SRZ ;  /* 0x0000000000087805 */ /* 0x010fc6000001ff00 */
[----:B------:R4:W-:Y:S01]  /*3a40*/  STL.64 [R1+0x30], R16 ;  /* 0x0000301001007387 */ /* 0x0009e20000100a00 */
[----:B-----5:R-:W-:-:S03]  /*3a50*/  CS2R R10, SRZ ;  /* 0x00000000000a7805 */ /* 0x020fc6000001ff00 */
[----:B------:R5:W-:Y:S01]  /*3a60*/  STL.64 [R1+0x38], R18 ;  /* 0x0000381201007387 */ /* 0x000be20000100a00 */
[----:B0-----:R-:W-:-:S03]  /*3a70*/  CS2R R12, SRZ ;  /* 0x00000000000c7805 */ /* 0x001fc6000001ff00 */
[----:B------:R0:W-:Y:S01]  /*3a80*/  STL.64 [R1+0x40], R20 ;  /* 0x0000401401007387 */ /* 0x0001e20000100a00 */
[----:B--2---:R-:W-:-:S03]  /*3a90*/  CS2R R14, SRZ ;  /* 0x00000000000e7805 */ /* 0x004fc6000001ff00 */
[----:B------:R2:W-:Y:S01]  /*3aa0*/  STL.64 [R1+0x48], R22 ;  /* 0x0000481601007387 */ /* 0x0005e20000100a00 */
[----:B----4-:R-:W-:-:S03]  /*3ab0*/  CS2R R16, SRZ ;  /* 0x0000000000107805 */ /* 0x010fc6000001ff00 */
[----:B------:R-:W-:Y:S01]  /*3ac0*/  STL.64 [R1+0x50], R24 ;  /* 0x0000501801007387 */ /* 0x000fe20000100a00 */
[----:B-----5:R-:W-:-:S03]  /*3ad0*/  CS2R R18, SRZ ;  /* 0x0000000000127805 */ /* 0x020fc6000001ff00 */
[----:B------:R-:W-:Y:S01]  /*3ae0*/  STL.64 [R1+0x58], R26 ;  /* 0x0000581a01007387 */ /* 0x000fe20000100a00 */
[----:B0-----:R-:W-:-:S03]  /*3af0*/  CS2R R20, SRZ ;  /* 0x0000000000147805 */ /* 0x001fc6000001ff00 */
[----:B------:R-:W-:Y:S01]  /*3b00*/  STL.64 [R1+0x60], R28 ;  /* 0x0000601c01007387 */ /* 0x000fe20000100a00 */
[----:B--2---:R-:W-:-:S03]  /*3b10*/  CS2R R22, SRZ ;  /* 0x0000000000167805 */ /* 0x004fc6000001ff00 */
[----:B------:R-:W-:Y:S04]  /*3b20*/  STL.64 [R1+0x68], R30 ;  /* 0x0000681e01007387 */ /* 0x000fe80000100a00 */
        /* <DEDUP_REMOVED lines=49> */
[----:B------:R0:W-:Y:S04]  /*3e40*/  STL.64 [R1+0x1f8], R130 ;  /* 0x0001f88201007387 */ /* 0x0001e80000100a00 */
[----:B------:R2:W-:Y:S04]  /*3e50*/  STL [R1+0x2f4], RZ ;  /* 0x0002f4ff01007387 */ /* 0x0005e80000100800 */
[----:B------:R2:W-:Y:S01]  /*3e60*/  STL [R1+0x2f0], RZ ;  /* 0x0002f0ff01007387 */ /* 0x0005e20000100800 */
[----:B0-----:R-:W-:-:S03]  /*3e70*/  WARPGROUP.ARRIVE ;  /* 0x00000000000079c5 */ /* 0x001fc60000000000 */
[----:B------:R2:W-:Y:S04]  /*3e80*/  STL [R1+0x2ec], RZ ;  /* 0x0002ecff01007387 */ /* 0x0005e80000100800 */
[----:B------:R2:W-:Y:S01]  /*3e90*/  STL [R1+0x2e8], RZ ;  /* 0x0002e8ff01007387 */ /* 0x0005e20000100800 */
[----:B------:R-:W-:Y:S03]  /*3ea0*/  QGMMA.64x256x32.F32.E4M3.E4M3 R24, gdesc[UR8], RZ, !UPT, gsb0 ;  /* 0x03e00000081879f3 */ /* 0x000fe6000c0008ff */
        /* <DEDUP_REMOVED lines=58> */
[----:B------:R-:W-:-:S02]  /*4250*/  WARPGROUP.DEPBAR.LE gsb0, 0x0 ;  /* 0x00008000000079c5 */ /* 0x000fc40000010000 */
[----:B------:R-:W-:Y:S05]  /*4260*/  @!P0 BRA `(.L_x_23) ;  /* 0x0000002400588947 */ /* 0x000fea0003800000 */
[----:B------:R-:W4:Y:S04]  /*4270*/  LDL R4, [R1] ;  /* 0x0000000001047983 */ /* 0x000f280000100800 */
[----:B------:R-:W5:Y:S04]  /*4280*/  LDL R5, [R1+0x4] ;  /* 0x0000040001057983 */ /* 0x000f680000100800 */
[----:B------:R-:W3:Y:S04]  /*4290*/  LDL R6, [R1+0x8] ;  /* 0x0000080001067983 */ /* 0x000ee80000100800 */
[----:B------:R-:W2:Y:S04]  /*42a0*/  LDL R7, [R1+0xc] ;  /* 0x00000c0001077983 */ /* 0x000ea80000100800 */
        /* <DEDUP_REMOVED lines=92> */
[----:B------:R0:W-:Y:S04]  /*4870*/  STL [R1+0x508], R123 ;  /* 0x0005087b01007387 */ /* 0x0001e80000100800 */
[----:B0-----:R-:W4:Y:S04]  /*4880*/  LDL R123, [R1+0x180] ;  /* 0x00018000017b7983 */ /* 0x001f280000100800 */
[----:B------:R0:W-:Y:S04]  /*4890*/  STL [R1+0x504], R124 ;  /* 0x0005047c01007387 */ /* 0x0001e80000100800 */
[----:B0-----:R-:W5:Y:S04]  /*48a0*/  LDL R124, [R1+0x184] ;  /* 0x00018400017c7983 */ /* 0x001f680000100800 */
[----:B------:R0:W-:Y:S04]  /*48b0*/  STL [R1+0x500], R125 ;  /* 0x0005007d01007387 */ /* 0x0001e80000100800 */
[----:B0-----:R-:W3:Y:S04]  /*48c0*/  LDL R125, [R1+0x188] ;  /* 0x00018800017d7983 */ /* 0x001ee80000100800 */
[----:B------:R0:W-:Y:S04]  /*48d0*/  STL [R1+0x4fc], R126 ;  /* 0x0004fc7e01007387 */ /* 0x0001e80000100800 */
[----:B0-----:R-:W2:Y:S04]  /*48e0*/  LDL R126, [R1+0x18c] ;  /* 0x00018c00017e7983 */ /* 0x001ea80000100800 */
[----:B------:R0:W-:Y:S04]  /*48f0*/  STL [R1+0x4f8], R127 ;  /* 0x0004f87f01007387 */ /* 0x0001e80000100800 */
[----:B0-----:R-:W5:Y:S04]  /*4900*/  LDL R127, [R1+0x190] ;  /* 0x00019000017f7983 */ /* 0x001f680000100800 */
        /* <DEDUP_REMOVED lines=47> */
[----:B0-----:R-:W5:Y:S01]  /*4c00*/  LDL R151, [R1+0x1f0] ;  /* 0x0001f00001977983 */ /* 0x001f620000100800 */
[----:B---3--:R-:W-:-:S01]  /*4c10*/  FADD R125, RZ, R125 ;  /* 0x0000007dff7d7221 */ /* 0x008fc20000000000 */
[----:B----4-:R-:W-:Y:S01]  /*4c20*/  FADD R228, RZ, R123 ;  /* 0x0000007bffe47221 */ /* 0x010fe20000000000 */
[----:B--2---:R-:W-:-:S01]  /*4c30*/  FADD R126, RZ, R126 ;  /* 0x0000007eff7e7221 */ /* 0x004fc20000000000 */
[----:B------:R-:W2:Y:S01]  /*4c40*/  LDL.LU R123, [R1+0x508] ;  /* 0x00050800017b7983 */ /* 0x000ea20000300800 */
[----:B-----5:R-:W-:-:S01]  /*4c50*/  FADD R229, RZ, R124 ;  /* 0x0000007cffe57221 */ /* 0x020fc20000000000 */
[----:B------:R-:W-:Y:S01]  /*4c60*/  FADD R127, RZ, R127 ;  /* 0x0000007fff7f7221 */ /* 0x000fe20000000000 */
[----:B------:R-:W-:-:S01]  /*4c70*/  FADD R3, RZ, R3 ;  /* 0x00000003ff037221 */ /* 0x000fc20000000000 */
[----:B------:R-:W3:Y:S01]  /*4c80*/  LDL.LU R124, [R1+0x504] ;  /* 0x00050400017c7983 */ /* 0x000ee20000300800 */
[----:B------:R-:W-:-:S01]  /*4c90*/  FADD R128, RZ, R128 ;  /* 0x00000080ff807221 */ /* 0x000fc20000000000 */
[----:B------:R-:W-:Y:S01]  /*4ca0*/  FADD R2, RZ, R2 ;  /* 0x00000002ff027221 */ /* 0x000fe20000000000 */
[----:B------:R-:W-:-:S01]  /*4cb0*/  FADD R4, RZ, R4 ;  /* 0x00000004ff047221 */ /* 0x000fc20000000000 */
[----:B------:R0:W-:Y:S01]  /*4cc0*/  STL [R1+0x200], R125 ;  /* 0x0002007d01007387 */ /* 0x0001e20000100800 */
[----:B------:R-:W-:-:S01]  /*4cd0*/  FADD R129, RZ, R129 ;  /* 0x00000081ff817221 */ /* 0x000fc20000000000 */
[----:B------:R-:W-:Y:S01]  /*4ce0*/  FADD R130, RZ, R130 ;  /* 0x00000082ff827221 */ /* 0x000fe20000000000 */
[----:B------:R-:W-:-:S01]  /*4cf0*/  FADD R5, RZ, R5 ;  /* 0x00000005ff057221 */ /* 0x000fc20000000000 */
[----:B------:R-:W-:Y:S01]  /*4d00*/  FADD R6, RZ, R6 ;  /* 0x00000006ff067221 */ /* 0x000fe20000000000 */
[----:B------:R-:W-:-:S01]  /*4d10*/  FADD R7, RZ, R7 ;  /* 0x00000007ff077221 */ /* 0x000fc20000000000 */
[----:B------:R-:W-:Y:S01]  /*4d20*/  FADD R8, RZ, R8 ;  /* 0x00000008ff087221 */ /* 0x000fe20000000000 */
[----:B------:R-:W-:-:S01]  /*4d30*/  FADD R9, RZ, R9 ;  /* 0x00000009ff097221 */ /* 0x000fc20000000000 */
[----:B------:R-:W-:Y:S01]  /*4d40*/  FADD R10, RZ, R10 ;  /* 0x0000000aff0a7221 */ /* 0x000fe20000000000 */
[----:B------:R-:W-:-:S01]  /*4d50*/  FADD R11, RZ, R11 ;  /* 0x0000000bff0b7221 */ /* 0x000fc20000000000 */
[----:B0-----:R-:W4:Y:S01]  /*4d60*/  LDL.LU R125, [R1+0x500] ;  /* 0x00050000017d7983 */ /* 0x001f220000300800 */
        /* <DEDUP_REMOVED lines=13> */
[----:B0-----:R-:W5:Y:S01]  /*4e40*/  LDL.LU R126, [R1+0x4fc] ;  /* 0x0004fc00017e7983 */ /* 0x001f620000300800 */
        /* <DEDUP_REMOVED lines=97> */
[----:B0-----:R-:W5:Y:S04]  /*5460*/  LDL.LU R133, [R1+0x4e0] ;  /* 0x0004e00001857983 */ /* 0x001f680000300800 */
[----:B------:R0:W-:Y:S01]  /*5470*/  STL [R1+0x224], R134 ;  /* 0x0002248601007387 */ /* 0x0001e20000100800 */
[----:B------:R-:W-:-:S03]  /*5480*/  FADD R139, RZ, R139 ;  /* 0x0000008bff8b7221 */ /* 0x000fc60000000000 */
        /* <DEDUP_REMOVED lines=37> */
[----:B------:R0:W-:Y:S04]  /*56e0*/  STL [R1+0x258], R147 ;  /* 0x0002589301007387 */ /* 0x0001e80000100800 */
        /* <DEDUP_REMOVED lines=10> */
[----:B------:R1:W-:Y:S01]  /*5790*/  STL [R1+0x270], R2 ;  /* 0x0002700201007387 */ /* 0x0003e20000100800 */
[----:B0-----:R-:W-:-:S01]  /*57a0*/  FADD R3, RZ, R0 ;  /* 0x00000000ff037221 */ /* 0x001fc20000000000 */
[----:B------:R-:W-:Y:S01]  /*57b0*/  FADD R0, RZ, R25 ;  /* 0x00000019ff007221 */ /* 0x000fe20000000000 */
[----:B-1----:R-:W-:-:S03]  /*57c0*/  FADD R2, RZ, R24 ;  /* 0x00000018ff027221 */ /* 0x002fc60000000000 */
[----:B------:R0:W-:Y:S04]  /*57d0*/  STL [R1+0x274], R3 ;  /* 0x0002740301007387 */ /* 0x0001e80000100800 */
[----:B------:R1:W-:Y:S04]  /*57e0*/  STL [R1+0x278], R2 ;  /* 0x0002780201007387 */ /* 0x0003e80000100800 */
[----:B------:R2:W-:Y:S01]  /*57f0*/  STL [R1+0x27c], R0 ;  /* 0x00027c0001007387 */ /* 0x0005e20000100800 */
[----:B0-----:R-:W-:-:S01]  /*5800*/  FADD R3, RZ, R26 ;  /* 0x0000001aff037221 */ /* 0x001fc20000000000 */
[----:B-1----:R-:W-:-:S04]  /*5810*/  FADD R2, RZ, R27 ;  /* 0x0000001bff027221 */ /* 0x002fc80000000000 */
[----:B------:R0:W-:Y:S01]  /*5820*/  STL [R1+0x280], R3 ;  /* 0x0002800301007387 */ /* 0x0001e20000100800 */
[----:B--2---:R-:W-:-:S03]  /*5830*/  FADD R0, RZ, R28 ;  /* 0x0000001cff007221 */ /* 0x004fc60000000000 */
        /* <DEDUP_REMOVED lines=191> */
[----:B---3--:R-:W-:-:S03]  /*6430*/  FADD R0, RZ, R124 ;  /* 0x0000007cff007221 */ /* 0x008fc60000000000 */
[----:B------:R5:W-:Y:S04]  /*6440*/  STL [R1+0x404], R2 ;  /* 0x0004040201007387 */ /* 0x000be80000100800 */
[----:B------:R0:W-:Y:S01]  /*6450*/  STL [R1+0x408], R0 ;  /* 0x0004080001007387 */ /* 0x0001e20000100800 */
[----:B----4-:R-:W-:-:S01]  /*6460*/  FADD R3, RZ, R125 ;  /* 0x0000007dff037221 */ /* 0x010fc20000000000 */
[----:B-----5:R-:W-:-:S04]  /*6470*/  FADD R2, RZ, R126 ;  /* 0x0000007eff027221 */ /* 0x020fc80000000000 */
[----:B------:R1:W-:Y:S01]  /*6480*/  STL [R1+0x40c], R3 ;  /* 0x00040c0301007387 */ /* 0x0003e20000100800 */
[----:B0-----:R-:W-:-:S03]  /*6490*/  FADD R0, RZ, R127 ;  /* 0x0000007fff007221 */ /* 0x001fc60000000000 */
[----:B------:R0:W-:Y:S04]  /*64a0*/  STL [R1+0x410], R2 ;  /* 0x0004100201007387 */ /* 0x0001e80000100800 */
[----:B------:R2:W-:Y:S01]  /*64b0*/  STL [R1+0x414], R0 ;  /* 0x0004140001007387 */ /* 0x0005e20000100800 */
[----:B-1----:R-:W-:-:S01]  /*64c0*/  FADD R3, RZ, R128 ;  /* 0x00000080ff037221 */ /* 0x002fc20000000000 */
[----:B0-----:R-:W-:-:S04]  /*64d0*/  FADD R2, RZ, R129 ;  /* 0x00000081ff027221 */ /* 0x001fc80000000000 */
        /* <DEDUP_REMOVED lines=46> */
[----:B------:R-:W-:-:S05]  /*67c0*/  UMOV UR6, URZ ;  /* 0x0000003f00067c82 */ /* 0x000fca0008000000 */
.L_x_23:
[----:B------:R-:W-:-:S04]  /*67d0*/  UIADD3 UR17, UR5, 0x1, URZ ;  /* 0x0000000105117890 */ /* 0x000fc8000fffe03f */
[----:B------:R-:W-:-:S04]  /*67e0*/  UISETP.NE.AND UP0, UPT, UR17, 0x10, UPT ;  /* 0x000000101100788c */ /* 0x000fc8000bf05270 */
[----:B------:R-:W-:Y:S02]  /*67f0*/  USEL UR8, URZ, 0x1, UP0 ;  /* 0x000000013f087887 */ /* 0x000fe40008000000 */
[----:B------:R-:W-:Y:S02]  /*6800*/  USEL UR17, UR17, URZ, UP0 ;  /* 0x0000003f11117287 */ /* 0x000fe40008000000 */
[----:B------:R-:W-:-:S06]  /*6810*/  ULOP3.LUT UR8, UR4, UR8, URZ, 0x3c, !UPT ;  /* 0x0000000804087292 */ /* 0x000fcc000f8e3c3f */
[----:B0-----:R-:W-:Y:S01]  /*6820*/  IMAD.U32 R0, RZ, RZ, UR8 ;  /* 0x00000008ff007e24 */ /* 0x001fe2000f8e00ff */
[----:B------:R-:W-:-:S06]  /*6830*/  UMOV UR8, 0x1 ;  /* 0x0000000100087882 */ /* 0x000fcc0000000000 */
.L_x_18:
[----:B------:R-:W-:-:S04]  /*6840*/  UISETP.LT.AND UP0, UPT, UR12, 0x1, UPT ;  /* 0x000000010c00788c */ /* 0x000fc8000bf01270 */
[----:B------:R-:W-:-:S04]  /*6850*/  USEL UR9, UR12, 0x1, UP0 ;  /* 0x000000010c097887 */ /* 0x000fc80008000000 */
[----:B------:R-:W-:-:S04]  /*6860*/  UIADD3 UR9, UR12, -UR9, URZ ;  /* 0x800000090c097290 */ /* 0x000fc8000fffe03f */
[----:B------:R-:W-:-:S06]  /*6870*/  UISETP.GE.AND UP0, UPT, UR9, 0x1, UPT ;  /* 0x000000010900788c */ /* 0x000fcc000bf06270 */
[----:B------:R-:W-:-:S13]  /*6880*/  PLOP3.LUT P0, PT, PT, PT, UP0, 0x80, 0x0 ;  /* 0x000000000000781c */ /* 0x000fda0003f0f008 */
[----:B------:R-:W-:Y:S05]  /*6890*/  @!P0 BRA `(.L_x_24) ;  /* 0x0000005000108947 */ /* 0x000fea0003800000 */
[----:B------:R-:W-:Y:S01]  /*68a0*/  IMAD.U32 R2, RZ, RZ, UR9 ;  /* 0x00000009ff027e24 */ /* 0x000fe2000f8e00ff */
[----:B------:R-:W-:Y:S01]  /*68b0*/  UMOV UR23, UR5 ;  /* 0x0000000500177c82 */ /* 0x000fe20008000000 */
[----:B------:R-:W-:-:S05]  /*68c0*/  ULDC UR24, c[0x0][0x50c] ;  /* 0x0001430000187ab9 */ /* 0x000fca0000000800 */
.L_x_32:
[----:B------:R-:W-:-:S06]  /*68d0*/  UISETP.NE.AND UP0, UPT, UR22, 0x3, UPT ;  /* 0x000000031600788c */ /* 0x000fcc000bf05270 */
[----:B------:R-:W-:-:S13]  /*68e0*/  PLOP3.LUT P1, PT, PT, PT, UP0, 0x80, 0x0 ;  /* 0x000000000000781c */ /* 0x000fda0003f2f008 */
[----:B------:R-:W-:Y:S05]  /*68f0*/  @!P1 BRA `(.L_x_25) ;  /* 0x0000000000049947 */ /* 0x000fea0003800000 */
[----:B------:R-:W-:Y:S01]  /*6900*/  BPT.TRAP 0x1 ;  /* 0x000000040000795c */ /* 0x000fe20000300000 */
.L_x_25:
[----:B------:R-:W0:Y:S01]  /*6910*/  S2UR UR9, SR_CgaCtaId ;  /* 0x00000000000979c3 */ /* 0x000e220000008800 */
[----:B------:R-:W-:Y:S01]  /*6920*/  UMOV UR15, 0x400 ;  /* 0x00000400000f7882 */ /* 0x000fe20000000000 */
[----:B------:R-:W-:Y:S01]  /*6930*/  SHF.L.U32 R3, R0, 0x1f, RZ ;  /* 0x0000001f00037819 */ /* 0x000fe200000006ff */
[----:B0-----:R-:W-:-:S04]  /*6940*/  ULEA UR15, UR9, UR15, 0x18 ;  /* 0x0000000f090f7291 */ /* 0x001fc8000f8ec03f */
[----:B------:R-:W-:-:S09]  /*6950*/  ULEA UR9, UR17, UR15, 0x3 ;  /* 0x0000000f11097291 */ /* 0x000fd2000f8e183f */
[----:B------:R0:W4:Y:S01]  /*6960*/  SYNCS.PHASECHK.TRANS64.TRYWAIT P0, [UR9], R3 ;  /* 0x00000003ff0075a7 */ /* 0x0001220008000149 */
[----:B------:R-:W-:Y:S05]  /*6970*/  @!P1 BRA `(.L_x_26) ;  /* 0x0000000000049947 */ /* 0x000fea0003800000 */
[----:B------:R-:W-:Y:S01]  /*6980*/  BPT.TRAP 0x1 ;  /* 0x000000040000795c */ /* 0x000fe20000300000 */
.L_x_26:
[----:B----4-:R-:W-:Y:S05]  /*6990*/  @P0 BRA `(.L_x_27) ;  /* 0x0000000000080947 */ /* 0x010fea0003800000 */
[----:B------:R-:W4:Y:S02]  /*69a0*/  SYNCS.PHASECHK.TRANS64.TRYWAIT P0, [UR9], R3 ;  /* 0x00000003ff0075a7 */ /* 0x000f240008000149 */
[----:B----4-:R-:W-:Y:S05]  /*69b0*/  @!P0 BRA `(.L_x_28) ;  /* 0x000001d800c88947 */ /* 0x010fea0003800000 */
.L_x_27:
        /* <DEDUP_REMOVED lines=64> */
[----:B----4-:R-:W4:Y:S04]  /*6dc0*/  LDL.LU.64 R100, [R1] ;  /* 0x0000000001647983 */ /* 0x010f280000300a00 */
[----:B------:R-:W4:Y:S04]  /*6dd0*/  LDL.LU.64 R102, [R1+0x8] ;  /* 0x0000080001667983 */ /* 0x000f280000300a00 */
        /* <DEDUP_REMOVED lines=61> */
[----:B------:R-:W4:Y:S01]  /*71b0*/  LDL.LU.64 R226, [R1+0x1f8] ;  /* 0x0001f80001e27983 */ /* 0x000f220000300a00 */
[----:B------:R-:W-:-:S02]  /*71c0*/  UIADD3 UR9, UR15, 0x18200, URZ ;  /* 0x000182000f097890 */ /* 0x000fc4000fffe03f */
[----:B------:R-:W-:Y:S02]  /*71d0*/  UISETP.NE.AND UP0, UPT, UR7, URZ, UPT ;  /* 0x0000003f0700728c */ /* 0x000fe4000bf05270 */
[----:B------:R-:W-:Y:S02]  /*71e0*/  USHF.R.U32.HI UR9, URZ, 0x4, UR9 ;  /* 0x000000043f097899 */ /* 0x000fe40008011609 */
[----:B------:R-:W-:Y:S02]  /*71f0*/  USEL UR8, UR8, URZ, !UP0 ;  /* 0x0000003f08087287 */ /* 0x000fe4000c000000 */
[----:B------:R-:W-:Y:S02]  /*7200*/  ULOP3.LUT UR9, UR9, 0x3fff, URZ, 0xc0, !UPT ;  /* 0x00003fff09097892 */ /* 0x000fe4000f8ec03f */
[----:B------:R-:W-:Y:S02]  /*7210*/  ULOP3.LUT UR7, UR16, 0x10000, URZ, 0xfc, !UPT ;  /* 0x0001000010077892 */ /* 0x000fe4000f8efc3f */
[----:B------:R-:W-:-:S02]  /*7220*/  ULOP3.LUT UR9, UR9, 0x10000, URZ, 0xfc, !UPT ;  /* 0x0001000009097892 */ /* 0x000fc4000f8efc3f */
[----:B------:R-:W-:Y:S02]  /*7230*/  UISETP.NE.U32.AND UP0, UPT, UR8, URZ, UPT ;  /* 0x0000003f0800728c */ /* 0x000fe4000bf05070 */
[----:B------:R-:W-:Y:S02]  /*7240*/  UIMAD UR8, UR17, 0x180, UR7 ;  /* 0x00000180110878a4 */ /* 0x000fe4000f8e0207 */
[----:B------:R-:W-:Y:S01]  /*7250*/  ULEA UR10, UR17, UR9, 0x9 ;  /* 0x00000009110a7291 */ /* 0x000fe2000f8e483f */
[----:B------:R-:W-:Y:S02]  /*7260*/  UMOV UR11, 0xc0000010 ;  /* 0xc0000010000b7882 */ /* 0x000fe40000000000 */
[----:B------:R-:W-:Y:S01]  /*7270*/  UMOV UR9, 0xc0000010 ;  /* 0xc000001000097882 */ /* 0x000fe20000000000 */
[----:B----4-:R-:W-:-:S06]  /*7280*/  WARPGROUP.ARRIVE ;  /* 0x00000000000079c5 */ /* 0x010fcc0000000000 */
[----:B------:R-:W-:Y:S03]  /*7290*/  QGMMA.64x256x32.F32.E4M3.E4M3 R100, gdesc[UR8], R100, UP0, gsb0 ;  /* 0x03e00000086479f3 */ /* 0x000fe6000b800864 */
[----:B------:R-:W-:Y:S02]  /*72a0*/  WARPGROUP.DEPBAR.LE gsb0, 0x0 ;  /* 0x00008000000079c5 */ /* 0x000fe40000010000 */
[----:B------:R-:W-:Y:S01]  /*72b0*/  STL.64 [R1], R100 ;  /* 0x0000006401007387 */ /* 0x000fe20000100a00 */
[----:B0-----:R-:W-:-:S03]  /*72c0*/  IMAD.MOV.U32 R3, RZ, RZ, R219 ;  /* 0x000000ffff037224 */ /* 0x001fc600078e00db */
        /* <DEDUP_REMOVED lines=63> */
[----:B0-----:R0:W5:Y:S04]  /*76c0*/  LDL.LU.64 R226, [R1+0x690] ;  /* 0x0006900001e27983 */ /* 0x0011680000300a00 */
[----:B------:R0:W5:Y:S04]  /*76d0*/  LDL.LU.64 R224, [R1+0x688] ;  /* 0x0006880001e07983 */ /* 0x0001680000300a00 */
        /* <DEDUP_REMOVED lines=62> */
[----:B------:R-:W-:Y:S01]  /*7ac0*/  UIADD3 UR8, UR8, 0x100, URZ ;  /* 0x0000010008087890 */ /* 0x000fe2000fffe03f */
[----:B------:R-:W-:Y:S01]  /*7ad0*/  UMOV UR9, 0xc0000010 ;  /* 0xc000001000097882 */ /* 0x000fe20000000000 */
[----:B------:R-:W-:Y:S01]  /*7ae0*/  UIADD3 UR6, UR6, 0x1, URZ ;  /* 0x0000000106067890 */ /* 0x000fe2000fffe03f */
[----:B----4-:R-:W-:-:S06]  /*7af0*/  WARPGROUP.ARRIVE ;  /* 0x00000000000079c5 */ /* 0x010fcc0000000000 */
[----:B------:R-:W-:Y:S01]  /*7b00*/  QGMMA.64x256x32.F32.E4M3.E4M3 R24, gdesc[UR8], R24, UP0, gsb0 ;  /* 0x03e00000081879f3 */ /* 0x000fe2000b800818 */
[----:B------:R-:W-:-:S04]  /*7b10*/  UISETP.NE.AND UP0, UPT, UR6, UR24, UPT ;  /* 0x000000180600728c */ /* 0x000fc8000bf05270 */
[----:B------:R-:W-:-:S06]  /*7b20*/  USEL UR7, URZ, 0x1, UP0 ;  /* 0x000000013f077887 */ /* 0x000fcc0008000000 */
[----:B------:R-:W-:Y:S01]  /*7b30*/  ISETP.NE.AND P0, PT, RZ, UR7, PT ;  /* 0x00000007ff007c0c */ /* 0x000fe2000bf05270 */
[----:B------:R-:W-:-:S12]  /*7b40*/  WARPGROUP.DEPBAR.LE gsb0, 0x0 ;  /* 0x00008000000079c5 */ /* 0x000fd80000010000 */
[----:B0-----:R-:W-:Y:S05]  /*7b50*/  @!P0 BRA `(.L_x_29) ;  /* 0x0000003800f08947 */ /* 0x001fea0003800000 */
[----:B------:R0:W-:Y:S04]  /*7b60*/  STL [R1+0x694], R26 ;  /* 0x0006941a01007387 */ /* 0x0001e80000100800 */
[----:B0-----:R-:W4:Y:S04]  /*7b70*/  LDL R26, [R1] ;  /* 0x00000000011a7983 */ /* 0x001f280000100800 */
[----:B------:R0:W-:Y:S04]  /*7b80*/  STL [R1+0x690], R27 ;  /* 0x0006901b01007387 */ /* 0x0001e80000100800 */
[----:B0-----:R-:W2:Y:S04]  /*7b90*/  LDL R27, [R1+0x4] ;  /* 0x00000400011b7983 */ /* 0x001ea80000100800 */
[----:B------:R0:W-:Y:S04]  /*7ba0*/  STL [R1+0x68c], R28 ;  /* 0x00068c1c01007387 */ /* 0x0001e80000100800 */
[----:B0-----:R-:W3:Y:S04]  /*7bb0*/  LDL R28, [R1+0x8] ;  /* 0x00000800011c7983 */ /* 0x001ee80000100800 */
        /* <DEDUP_REMOVED lines=187> */
[----:B0-----:R-:W3:Y:S04]  /*8770*/  LDL.LU R122, [R1+0x220] ;  /* 0x00022000017a7983 */ /* 0x001ee80000300800 */
        /* <DEDUP_REMOVED lines=60> */
[----:B-----5:R0:W-:Y:S04]  /*8b40*/  STL [R1+0x498], R0 ;  /* 0x0004980001007387 */ /* 0x0201e80000100800 */
[----:B0-----:R-:W3:Y:S01]  /*8b50*/  LDL R0, [R1+0x17c] ;  /* 0x00017c0001007983 */ /* 0x001ee20000100800 */
[----:B----4-:R-:W-:-:S01]  /*8b60*/  FADD R4, R26, R4 ;  /* 0x000000041a047221 */ /* 0x010fc20000000000 */
[----:B--2---:R-:W-:Y:S01]  /*8b70*/  FADD R5, R27, R5 ;  /* 0x000000051b057221 */ /* 0x004fe20000000000 */
[----:B---3--:R-:W-:-:S01]  /*8b80*/  FADD R6, R28, R6 ;  /* 0x000000061c067221 */ /* 0x008fc20000000000 */
[----:B------:R-:W2:Y:S01]  /*8b90*/  LDL.LU R26, [R1+0x694] ;  /* 0x00069400011a7983 */ /* 0x000ea20000300800 */
[----:B------:R-:W-:-:S01]  /*8ba0*/  FADD R7, R29, R7 ;  /* 0x000000071d077221 */ /* 0x000fc20000000000 */
[----:B------:R-:W-:-:S02]  /*8bb0*/  FADD R8, R30, R8 ;  /* 0x000000081e087221 */ /* 0x000fc40000000000 */
[----:B------:R-:W3:Y:S01]  /*8bc0*/  LDL.LU R27, [R1+0x690] ;  /* 0x00069000011b7983 */ /* 0x000ee20000300800 */
[----:B------:R-:W-:-:S03]  /*8bd0*/  FADD R9, R31, R9 ;  /* 0x000000091f097221 */ /* 0x000fc60000000000 */
[----:B------:R-:W4:Y:S01]  /*8be0*/  LDL.LU R28, [R1+0x68c] ;  /* 0x00068c00011c7983 */ /* 0x000f220000300800 */
        /* <DEDUP_REMOVED lines=170> */
[----:B------:R-:W-:-:S01]  /*9690*/  FADD R223, R117, R223 ;  /* 0x000000df75df7221 */ /* 0x000fc20000000000 */
[----:B------:R-:W-:Y:S02]  /*96a0*/  FADD R149, R150, R149 ;  /* 0x0000009596957221 */ /* 0x000fe40000000000 */
[----:B------:R-:W4:Y:S01]  /*96b0*/  LDL.LU R114, [R1+0x534] ;  /* 0x0005340001727983 */ /* 0x000f220000300800 */
[----:B------:R-:W-:-:S01]  /*96c0*/  FADD R224, R118, R224 ;  /* 0x000000e076e07221 */ /* 0x000fc20000000000 */
[----:B------:R-:W-:Y:S02]  /*96d0*/  FADD R146, R147, R146 ;  /* 0x0000009293927221 */ /* 0x000fe40000000000 */
[----:B------:R-:W4:Y:S01]  /*96e0*/  LDL.LU R115, [R1+0x530] ;  /* 0x0005300001737983 */ /* 0x000f220000300800 */
[----:B------:R-:W-:-:S01]  /*96f0*/  FADD R225, R119, R225 ;  /* 0x000000e177e17221 */ /* 0x000fc20000000000 */
[----:B------:R-:W-:-:S02]  /*9700*/  FADD R143, R145, R143 ;  /* 0x0000008f918f7221 */ /* 0x000fc40000000000 */
        /* <DEDUP_REMOVED lines=10> */
[----:B------:R-:W-:Y:S01]  /*97b0*/  FADD R130, R132, R130 ;  /* 0x0000008284827221 */ /* 0x000fe20000000000 */
[----:B------:R-:W-:-:S01]  /*97c0*/  FADD R228, R2, R228 ;  /* 0x000000e402e47221 */ /* 0x000fc20000000000 */
[----:B------:R-:W-:Y:S01]  /*97d0*/  STL [R1+0x200], R149 ;  /* 0x0002009501007387 */ /* 0x000fe20000100800 */
[----:B------:R-:W-:-:S01]  /*97e0*/  FADD R122, R124, R122 ;  /* 0x0000007a7c7a7221 */ /* 0x000fc20000000000 */
[----:B------:R-:W-:Y:S01]  /*97f0*/  FADD R126, R128, R126 ;  /* 0x0000007e807e7221 */ /* 0x000fe20000000000 */
[----:B------:R-:W-:-:S01]  /*9800*/  FADD R229, R151, R229 ;  /* 0x000000e597e57221 */ /* 0x000fc20000000000 */
[----:B------:R-:W-:Y:S04]  /*9810*/  STL [R1+0x204], R146 ;  /* 0x0002049201007387 */ /* 0x000fe80000100800 */
[----:B------:R-:W-:Y:S04]  /*9820*/  STL [R1+0x208], R143 ;  /* 0x0002088f01007387 */ /* 0x000fe80000100800 */
[----:B------:R-:W2:Y:S04]  /*9830*/  LDL.LU R0, [R1+0x254] ;  /* 0x0002540001007983 */ /* 0x000ea80000300800 */
[----:B------:R-:W-:Y:S04]  /*9840*/  STL [R1+0x20c], R139 ;  /* 0x00020c8b01007387 */ /* 0x000fe80000100800 */
[----:B------:R-:W-:Y:S04]  /*9850*/  STL [R1+0x210], R136 ;  /* 0x0002108801007387 */ /* 0x000fe80000100800 */
[----:B------:R-:W3:Y:S04]  /*9860*/  LDL.LU R2, [R1+0x250] ;  /* 0x0002500001027983 */ /* 0x000ee80000300800 */
[----:B------:R0:W-:Y:S04]  /*9870*/  STL [R1+0x214], R133 ;  /* 0x0002148501007387 */ /* 0x0001e80000100800 */
[----:B0-----:R-:W4:Y:S04]  /*9880*/  LDL.LU R133, [R1+0x24c] ;  /* 0x00024c0001857983 */ /* 0x001f280000300800 */
[----:B------:R-:W-:Y:S04]  /*9890*/  STL [R1+0x218], R130 ;  /* 0x0002188201007387 */ /* 0x000fe80000100800 */
[----:B------:R0:W-:Y:S04]  /*98a0*/  STL [R1+0x220], R122 ;  /* 0x0002207a01007387 */ /* 0x0001e80000100800 */
[----:B------:R1:W-:Y:S04]  /*98b0*/  STL [R1+0x21c], R126 ;  /* 0x00021c7e01007387 */ /* 0x0003e80000100800 */
[----:B0-----:R-:W4:Y:S04]  /*98c0*/  LDL.LU R122, [R1+0x224] ;  /* 0x00022400017a7983 */ /* 0x001f280000300800 */
[----:B------:R-:W4:Y:S04]  /*98d0*/  LDL.LU R124, [R1+0x228] ;  /* 0x00022800017c7983 */ /* 0x000f280000300800 */
[----:B-1----:R-:W4:Y:S04]  /*98e0*/  LDL.LU R126, [R1+0x22c] ;  /* 0x00022c00017e7983 */ /* 0x002f280000300800 */
[----:B------:R-:W4:Y:S04]  /*98f0*/  LDL.LU R128, [R1+0x230] ;  /* 0x0002300001807983 */ /* 0x000f280000300800 */
[----:B------:R-:W4:Y:S04]  /*9900*/  LDL.LU R150, [R1+0x234] ;  /* 0x0002340001967983 */ /* 0x000f280000300800 */
[----:B------:R-:W4:Y:S04]  /*9910*/  LDL.LU R146, [R1+0x238] ;  /* 0x0002380001927983 */ /* 0x000f280000300800 */
[----:B------:R-:W4:Y:S04]  /*9920*/  LDL.LU R143, [R1+0x23c] ;  /* 0x00023c00018f7983 */ /* 0x000f280000300800 */
[----:B------:R-:W4:Y:S04]  /*9930*/  LDL.LU R141, [R1+0x240] ;  /* 0x00024000018d7983 */ /* 0x000f280000300800 */
[----:B------:R-:W4:Y:S04]  /*9940*/  LDL.LU R139, [R1+0x244] ;  /* 0x00024400018b7983 */ /* 0x000f280000300800 */
[----:B------:R-:W4:Y:S04]  /*9950*/  LDL.LU R137, [R1+0x248] ;  /* 0x0002480001897983 */ /* 0x000f280000300800 */
[----:B------:R-:W4:Y:S04]  /*9960*/  LDL R130, [R1+0x1e0] ;  /* 0x0001e00001827983 */ /* 0x000f280000100800 */
[----:B------:R-:W4:Y:S04]  /*9970*/  LDL R132, [R1+0x1e4] ;  /* 0x0001e40001847983 */ /* 0x000f280000100800 */
[----:B------:R-:W4:Y:S04]  /*9980*/  LDL R134, [R1+0x1e8] ;  /* 0x0001e80001867983 */ /* 0x000f280000100800 */
[----:B------:R-:W4:Y:S04]  /*9990*/  LDL R136, [R1+0x1ec] ;  /* 0x0001ec0001887983 */ /* 0x000f280000100800 */
[----:B------:R-:W4:Y:S04]  /*99a0*/  LDL R151, [R1+0x1f0] ;  /* 0x0001f00001977983 */ /* 0x000f280000100800 */
[----:B------:R-:W4:Y:S04]  /*99b0*/  LDL R149, [R1+0x1f4] ;  /* 0x0001f40001957983 */ /* 0x000f280000100800 */
[----:B------:R-:W4:Y:S04]  /*99c0*/  LDL R147, [R1+0x1f8] ;  /* 0x0001f80001937983 */ /* 0x000f280000100800 */
[----:B------:R-:W4:Y:S01]  /*99d0*/  LDL R145, [R1+0x1fc] ;  /* 0x0001fc0001917983 */ /* 0x000f220000100800 */
[----:B--2---:R-:W-:-:S01]  /*99e0*/  FADD R0, R3, R0 ;  /* 0x0000000003007221 */ /* 0x004fc20000000000 */
[----:B---3--:R-:W-:Y:S01]  /*99f0*/  FADD R2, R131, R2 ;  /* 0x0000000283027221 */ /* 0x008fe20000000000 */
[----:B----4-:R-:W-:-:S02]  /*9a00*/  FADD R122, R121, R122 ;  /* 0x0000007a797a7221 */ /* 0x010fc40000000000 */
[----:B------:R-:W2:Y:S01]  /*9a10*/  LDL.LU R121, [R1+0x518] ;  /* 0x0005180001797983 */ /* 0x000ea20000300800 */
[----:B------:R-:W-:-:S03]  /*9a20*/  FADD R124, R123, R124 ;  /* 0x0000007c7b7c7221 */ /* 0x000fc60000000000 */
[----:B------:R0:W-:Y:S01]  /*9a30*/  STL [R1+0x224], R122 ;  /* 0x0002247a01007387 */ /* 0x0001e20000100800 */
[----:B------:R-:W-:-:S01]  /*9a40*/  FADD R126, R125, R126 ;  /* 0x0000007e7d7e7221 */ /* 0x000fc20000000000 */
[----:B------:R-:W-:Y:S02]  /*9a50*/  FADD R128, R127, R128 ;  /* 0x000000807f807221 */ /* 0x000fe40000000000 */
[----:B0-----:R-:W3:Y:S04]  /*9a60*/  LDL.LU R122, [R1+0x514] ;  /* 0x00051400017a7983 */ /* 0x001ee80000300800 */
[----:B------:R-:W4:Y:S04]  /*9a70*/  LDL.LU R123, [R1+0x510] ;  /* 0x00051000017b7983 */ /* 0x000f280000300800 */
[----:B------:R0:W-:Y:S01]  /*9a80*/  STL [R1+0x228], R124 ;  /* 0x0002287c01007387 */ /* 0x0001e20000100800 */
[----:B------:R-:W-:-:S01]  /*9a90*/  FADD R150, R129, R150 ;  /* 0x0000009681967221 */ /* 0x000fc20000000000 */
[----:B------:R-:W-:Y:S01]  /*9aa0*/  FADD R146, R148, R146 ;  /* 0x0000009294927221 */ /* 0x000fe20000000000 */
[----:B------:R-:W-:-:S01]  /*9ab0*/  FADD R143, R144, R143 ;  /* 0x0000008f908f7221 */ /* 0x000fc20000000000 */
[----:B------:R-:W-:Y:S01]  /*9ac0*/  FADD R141, R142, R141 ;  /* 0x0000008d8e8d7221 */ /* 0x000fe20000000000 */
[----:B0-----:R-:W4:Y:S04]  /*9ad0*/  LDL.LU R124, [R1+0x50c] ;  /* 0x00050c00017c7983 */ /* 0x001f280000300800 */
[----:B------:R-:W4:Y:S04]  /*9ae0*/  LDL.LU R125, [R1+0x508] ;  /* 0x00050800017d7983 */ /* 0x000f280000300800 */
[----:B------:R0:W-:Y:S01]  /*9af0*/  STL [R1+0x22c], R126 ;  /* 0x00022c7e01007387 */ /* 0x0001e20000100800 */
[----:B------:R-:W-:-:S01]  /*9b00*/  FADD R139, R140, R139 ;  /* 0x0000008b8c8b7221 */ /* 0x000fc20000000000 */
[----:B------:R-:W-:-:S02]  /*9b10*/  FADD R137, R138, R137 ;  /* 0x000000898a897221 */ /* 0x000fc40000000000 */
[----:B0-----:R-:W4:Y:S04]  /*9b20*/  LDL.LU R126, [R1+0x504] ;  /* 0x00050400017e7983 */ /* 0x001f280000300800 */
[----:B------:R-:W4:Y:S04]  /*9b30*/  LDL.LU R127, [R1+0x500] ;  /* 0x00050000017f7983 */ /* 0x000f280000300800 */
[----:B------:R0:W-:Y:S01]  /*9b40*/  STL [R1+0x230], R128 ;  /* 0x0002308001007387 */ /* 0x0001e20000100800 */
[----:B------:R-:W-:-:S03]  /*9b50*/  FADD R133, R135, R133 ;  /* 0x0000008587857221 */ /* 0x000fc60000000000 */
[----:B0-----:R-:W4:Y:S04]  /*9b60*/  LDL.LU R128, [R1+0x4fc] ;  /* 0x0004fc0001807983 */ /* 0x001f280000300800 */
[----:B------:R-:W4:Y:S04]  /*9b70*/  LDL.LU R129, [R1+0x4f8] ;  /* 0x0004f80001817983 */ /* 0x000f280000300800 */
[----:B------:R-:W-:Y:S04]  /*9b80*/  STL [R1+0x234], R150 ;  /* 0x0002349601007387 */ /* 0x000fe80000100800 */
[----:B------:R-:W-:Y:S04]  /*9b90*/  STL [R1+0x238], R146 ;  /* 0x0002389201007387 */ /* 0x000fe80000100800 */
[----:B------:R-:W-:Y:S04]  /*9ba0*/  STL [R1+0x23c], R143 ;  /* 0x00023c8f01007387 */ /* 0x000fe80000100800 */
[----:B------:R-:W-:Y:S04]  /*9bb0*/  STL [R1+0x240], R141 ;  /* 0x0002408d01007387 */ /* 0x000fe80000100800 */
[----:B------:R-:W-:Y:S04]  /*9bc0*/  STL [R1+0x244], R139 ;  /* 0x0002448b01007387 */ /* 0x000fe80000100800 */
[----:B------:R-:W-:Y:S04]  /*9bd0*/  STL [R1+0x248], R137 ;  /* 0x0002488901007387 */ /* 0x000fe80000100800 */
[----:B------:R-:W2:Y:S04]  /*9be0*/  LDL.LU R131, [R1+0x258] ;  /* 0x0002580001837983 */ /* 0x000ea80000300800 */
[----:B------:R0:W-:Y:S04]  /*9bf0*/  STL [R1+0x24c], R133 ;  /* 0x00024c8501007387 */ /* 0x0001e80000100800 */
[----:B0-----:R-:W3:Y:S04]  /*9c00*/  LDL.LU R133, [R1+0x25c] ;  /* 0x00025c0001857983 */ /* 0x001ee80000300800 */
[----:B------:R0:W-:Y:S04]  /*9c10*/  STL [R1+0x250], R2 ;  /* 0x0002500201007387 */ /* 0x0001e80000100800 */
[----:B------:R-:W4:Y:S04]  /*9c20*/  LDL.LU R135, [R1+0x260] ;  /* 0x0002600001877983 */ /* 0x000f280000300800 */
[----:B------:R1:W-:Y:S04]  /*9c30*/  STL [R1+0x254], R0 ;  /* 0x0002540001007387 */ /* 0x0003e80000100800 */
[----:B------:R-:W4:Y:S04]  /*9c40*/  LDL.LU R137, [R1+0x264] ;  /* 0x0002640001897983 */ /* 0x000f280000300800 */
        /* <DEDUP_REMOVED lines=11> */
[----:B0-----:R-:W4:Y:S04]  /*9d00*/  LDL.LU R2, [R1+0x294] ;  /* 0x0002940001027983 */ /* 0x001f280000300800 */
[----:B-1----:R-:W4:Y:S01]  /*9d10*/  LDL.LU R0, [R1+0x298] ;  /* 0x0002980001007983 */ /* 0x002f220000300800 */
[----:B--2---:R-:W-:-:S03]  /*9d20*/  FADD R131, R130, R131 ;  /* 0x0000008382837221 */ /* 0x004fc60000000000 */
[----:B------:R-:W2:Y:S04]  /*9d30*/  LDL.LU R130, [R1+0x4f4] ;  /* 0x0004f40001827983 */ /* 0x000ea80000300800 */
[----:B------:R0:W-:Y:S01]  /*9d40*/  STL [R1+0x258], R131 ;  /* 0x0002588301007387 */ /* 0x0001e20000100800 */
[----:B---3--:R-:W-:-:S03]  /*9d50*/  FADD R133, R132, R133 ;  /* 0x0000008584857221 */ /* 0x008fc60000000000 */
[----:B0-----:R-:W3:Y:S04]  /*9d60*/  LDL.LU R131, [R1+0x4f0] ;  /* 0x0004f00001837983 */ /* 0x001ee80000300800 */
[----:B------:R-:W3:Y:S01]  /*9d70*/  LDL.LU R132, [R1+0x4ec] ;  /* 0x0004ec0001847983 */ /* 0x000ee20000300800 */
[----:B----4-:R-:W-:-:S03]  /*9d80*/  FADD R135, R134, R135 ;  /* 0x0000008786877221 */ /* 0x010fc60000000000 */
[----:B------:R0:W-:Y:S01]  /*9d90*/  STL [R1+0x25c], R133 ;  /* 0x00025c8501007387 */ /* 0x0001e20000100800 */
[----:B------:R-:W-:-:S03]  /*9da0*/  FADD R137, R136, R137 ;  /* 0x0000008988897221 */ /* 0x000fc60000000000 */
[----:B0-----:R-:W4:Y:S01]  /*9db0*/  LDL.LU R133, [R1+0x4e8] ;  /* 0x0004e80001857983 */ /* 0x001f220000300800 */
[----:B------:R-:W-:-:S03]  /*9dc0*/  FADD R150, R151, R150 ;  /* 0x0000009697967221 */ /* 0x000fc60000000000 */
[----:B------:R-:W4:Y:S01]  /*9dd0*/  LDL.LU R134, [R1+0x4e4] ;  /* 0x0004e40001867983 */ /* 0x000f220000300800 */
[----:B------:R-:W-:-:S03]  /*9de0*/  FADD R148, R149, R148 ;  /* 0x0000009495947221 */ /* 0x000fc60000000000 */
[----:B------:R0:W-:Y:S01]  /*9df0*/  STL [R1+0x260], R135 ;  /* 0x0002608701007387 */ /* 0x0001e20000100800 */
[----:B------:R-:W-:-:S01]  /*9e00*/  FADD R146, R147, R146 ;  /* 0x0000009293927221 */ /* 0x000fc20000000000 */
[----:B------:R-:W-:Y:S02]  /*9e10*/  FADD R144, R145, R144 ;  /* 0x0000009091907221 */ /* 0x000fe40000000000 */
[----:B0-----:R-:W4:Y:S01]  /*9e20*/  LDL.LU R135, [R1+0x4e0] ;  /* 0x0004e00001877983 */ /* 0x001f220000300800 */
[----:B------:R-:W-:-:S03]  /*9e30*/  FADD R143, R24, R143 ;  /* 0x0000008f188f7221 */ /* 0x000fc60000000000 */
[----:B------:R-:W4:Y:S01]  /*9e40*/  LDL.LU R136, [R1+0x4dc] ;  /* 0x0004dc0001887983 */ /* 0x000f220000300800 */
[----:B------:R-:W-:-:S03]  /*9e50*/  FADD R142, R25, R142 ;  /* 0x0000008e198e7221 */ /* 0x000fc60000000000 */
[----:B------:R0:W-:Y:S01]  /*9e60*/  STL [R1+0x264], R137 ;  /* 0x0002648901007387 */ /* 0x0001e20000100800 */
[----:B------:R-:W-:-:S01]  /*9e70*/  FADD R141, R26, R141 ;  /* 0x0000008d1a8d7221 */ /* 0x000fc20000000000 */
[----:B------:R-:W-:Y:S01]  /*9e80*/  FADD R140, R27, R140 ;  /* 0x0000008c1b8c7221 */ /* 0x000fe20000000000 */
[----:B------:R-:W-:-:S01]  /*9e90*/  FADD R139, R28, R139 ;  /* 0x0000008b1c8b7221 */ /* 0x000fc20000000000 */
[----:B0-----:R-:W4:Y:S01]  /*9ea0*/  LDL.LU R137, [R1+0x4d8] ;  /* 0x0004d80001897983 */ /* 0x001f220000300800 */
[----:B------:R-:W-:-:S03]  /*9eb0*/  FADD R138, R29, R138 ;  /* 0x0000008a1d8a7221 */ /* 0x000fc60000000000 */
[----:B------:R0:W-:Y:S01]  /*9ec0*/  STL [R1+0x268], R150 ;  /* 0x0002689601007387 */ /* 0x0001e20000100800 */
[----:B------:R-:W-:-:S03]  /*9ed0*/  FADD R3, R30, R3 ;  /* 0x000000031e037221 */ /* 0x000fc60000000000 */
[----:B------:R1:W-:Y:S01]  /*9ee0*/  STL [R1+0x26c], R148 ;  /* 0x00026c9401007387 */ /* 0x0003e20000100800 */
[----:B------:R-:W-:-:S03]  /*9ef0*/  FADD R2, R31, R2 ;  /* 0x000000021f027221 */ /* 0x000fc60000000000 */
[----:B------:R1:W-:Y:S01]  /*9f00*/  STL [R1+0x270], R146 ;  /* 0x0002709201007387 */ /* 0x0003e20000100800 */
[----:B------:R-:W-:-:S03]  /*9f10*/  FADD R0, R32, R0 ;  /* 0x0000000020007221 */ /* 0x000fc60000000000 */
[----:B------:R1:W-:Y:S04]  /*9f20*/  STL [R1+0x274], R144 ;  /* 0x0002749001007387 */ /* 0x0003e80000100800 */
[----:B------:R1:W-:Y:S04]  /*9f30*/  STL [R1+0x278], R143 ;  /* 0x0002788f01007387 */ /* 0x0003e80000100800 */
[----:B------:R1:W-:Y:S04]  /*9f40*/  STL [R1+0x27c], R142 ;  /* 0x00027c8e01007387 */ /* 0x0003e80000100800 */
[----:B------:R1:W-:Y:S04]  /*9f50*/  STL [R1+0x280], R141 ;  /* 0x0002808d01007387 */ /* 0x0003e80000100800 */
[----:B------:R1:W-:Y:S04]  /*9f60*/  STL [R1+0x284], R140 ;  /* 0x0002848c01007387 */ /* 0x0003e80000100800 */
[----:B------:R1:W-:Y:S04]  /*9f70*/  STL [R1+0x288], R139 ;  /* 0x0002888b01007387 */ /* 0x0003e80000100800 */
[----:B------:R1:W-:Y:S04]  /*9f80*/  STL [R1+0x28c], R138 ;  /* 0x00028c8a01007387 */ /* 0x0003e80000100800 */
[----:B------:R-:W2:Y:S04]  /*9f90*/  LDL.LU R151, [R1+0x29c] ;  /* 0x00029c0001977983 */ /* 0x000ea80000300800 */
[----:B------:R1:W-:Y:S04]  /*9fa0*/  STL [R1+0x290], R3 ;  /* 0x0002900301007387 */ /* 0x0003e80000100800 */
[----:B0-----:R-:W3:Y:S04]  /*9fb0*/  LDL.LU R150, [R1+0x2a0] ;  /* 0x0002a00001967983 */ /* 0x001ee80000300800 */
[----:B------:R0:W-:Y:S04]  /*9fc0*/  STL [R1+0x294], R2 ;  /* 0x0002940201007387 */ /* 0x0001e80000100800 */
[----:B------:R-:W4:Y:S04]  /*9fd0*/  LDL.LU R149, [R1+0x2a4] ;  /* 0x0002a40001957983 */ /* 0x000f280000300800 */
[----:B------:R0:W-:Y:S04]  /*9fe0*/  STL [R1+0x298], R0 ;  /* 0x0002980001007387 */ /* 0x0001e80000100800 */
        /* <DEDUP_REMOVED lines=13> */
[----:B------:R-:W4:Y:S01]  /*a0c0*/  LDL.LU R0, [R1+0x2dc] ;  /* 0x0002dc0001007983 */ /* 0x000f220000300800 */
[----:B--2---:R-:W-:-:S05]  /*a0d0*/  FADD R151, R33, R151 ;  /* 0x0000009721977221 */ /* 0x004fca0000000000 */
[----:B------:R0:W-:Y:S01]  /*a0e0*/  STL [R1+0x29c], R151 ;  /* 0x00029c9701007387 */ /* 0x0001e20000100800 */
[----:B---3--:R-:W-:-:S05]  /*a0f0*/  FADD R150, R34, R150 ;  /* 0x0000009622967221 */ /* 0x008fca0000000000 */
[----:B------:R1:W-:Y:S01]  /*a100*/  STL [R1+0x2a0], R150 ;  /* 0x0002a09601007387 */ /* 0x0003e20000100800 */
[----:B----4-:R-:W-:-:S05]  /*a110*/  FADD R149, R35, R149 ;  /* 0x0000009523957221 */ /* 0x010fca0000000000 */
[----:B------:R2:W-:Y:S01]  /*a120*/  STL [R1+0x2a4], R149 ;  /* 0x0002a49501007387 */ /* 0x0005e20000100800 */
[----:B------:R-:W-:-:S01]  /*a130*/  FADD R148, R36, R148 ;  /* 0x0000009424947221 */ /* 0x000fc20000000000 */
[----:B------:R-:W-:-:S04]  /*a140*/  FADD R147, R37, R147 ;  /* 0x0000009325937221 */ /* 0x000fc80000000000 */
[----:B------:R3:W-:Y:S01]  /*a150*/  STL [R1+0x2a8], R148 ;  /* 0x0002a89401007387 */ /* 0x0007e20000100800 */
[----:B------:R-:W-:-:S03]  /*a160*/  FADD R146, R38, R146 ;  /* 0x0000009226927221 */ /* 0x000fc60000000000 */
        /* <DEDUP_REMOVED lines=20> */
[----:B0-----:R-:W4:Y:S01]  /*a2b0*/  LDL.LU R151, [R1+0x2e0] ;  /* 0x0002e00001977983 */ /* 0x001f220000300800 */
[----:B------:R-:W-:-:S03]  /*a2c0*/  FADD R0, R49, R0 ;  /* 0x0000000031007221 */ /* 0x000fc60000000000 */
[----:B------:R0:W-:Y:S04]  /*a2d0*/  STL [R1+0x2d4], R3 ;  /* 0x0002d40301007387 */ /* 0x0001e80000100800 */
[----:B-1----:R-:W4:Y:S04]  /*a2e0*/  LDL.LU R150, [R1+0x2e4] ;  /* 0x0002e40001967983 */ /* 0x002f280000300800 */
[----:B------:R1:W-:Y:S04]  /*a2f0*/  STL [R1+0x2d8], R2 ;  /* 0x0002d80201007387 */ /* 0x0003e80000100800 */
[----:B--2---:R-:W2:Y:S04]  /*a300*/  LDL.LU R149, [R1+0x2e8] ;  /* 0x0002e80001957983 */ /* 0x004ea80000300800 */
[----:B------:R1:W-:Y:S04]  /*a310*/  STL [R1+0x2dc], R0 ;  /* 0x0002dc0001007387 */ /* 0x0003e80000100800 */
[----:B---3--:R-:W3:Y:S04]  /*a320*/  LDL.LU R148, [R1+0x2ec] ;  /* 0x0002ec0001947983 */ /* 0x008ee80000300800 */
[----:B----4-:R-:W4:Y:S04]  /*a330*/  LDL.LU R147, [R1+0x2f0] ;  /* 0x0002f00001937983 */ /* 0x010f280000300800 */
        /* <DEDUP_REMOVED lines=10> */
[----:B-1----:R-:W4:Y:S04]  /*a3e0*/  LDL.LU R2, [R1+0x31c] ;  /* 0x00031c0001027983 */ /* 0x002f280000300800 */
[----:B------:R-:W4:Y:S01]  /*a3f0*/  LDL.LU R0, [R1+0x320] ;  /* 0x0003200001007983 */ /* 0x000f220000300800 */
[----:B------:R-:W-:-:S01]  /*a400*/  FADD R151, R50, R151 ;  /* 0x0000009732977221 */ /* 0x000fc20000000000 */
[----:B------:R-:W-:-:S04]  /*a410*/  FADD R150, R51, R150 ;  /* 0x0000009633967221 */ /* 0x000fc80000000000 */
[----:B------:R0:W-:Y:S01]  /*a420*/  STL [R1+0x2e0], R151 ;  /* 0x0002e09701007387 */ /* 0x0001e20000100800 */
[----:B--2---:R-:W-:-:S03]  /*a430*/  FADD R149, R52, R149 ;  /* 0x0000009534957221 */ /* 0x004fc60000000000 */
[----:B------:R1:W-:Y:S01]  /*a440*/  STL [R1+0x2e4], R150 ;  /* 0x0002e49601007387 */ /* 0x0003e20000100800 */
[----:B---3--:R-:W-:-:S03]  /*a450*/  FADD R148, R53, R148 ;  /* 0x0000009435947221 */ /* 0x008fc60000000000 */
[----:B------:R2:W-:Y:S01]  /*a460*/  STL [R1+0x2e8], R149 ;  /* 0x0002e89501007387 */ /* 0x0005e20000100800 */
[----:B----4-:R-:W-:-:S03]  /*a470*/  FADD R147, R54, R147 ;  /* 0x0000009336937221 */ /* 0x010fc60000000000 */
        /* <DEDUP_REMOVED lines=198> */
[----:B------:R-:W-:Y:S01]  /*b0e0*/  STL [R1+0x3f0], R151 ;  /* 0x0003f09701007387 */ /* 0x000fe20000100800 */
[----:B--2---:R-:W-:-:S03]  /*b0f0*/  FADD R149, R120, R149 ;  /* 0x0000009578957221 */ /* 0x004fc60000000000 */
[----:B------:R-:W-:Y:S01]  /*b100*/  STL [R1+0x3f4], R150 ;  /* 0x0003f49601007387 */ /* 0x000fe20000100800 */
[----:B---3--:R-:W-:-:S03]  /*b110*/  FADD R148, R121, R148 ;  /* 0x0000009479947221 */ /* 0x008fc60000000000 */
[----:B------:R-:W-:Y:S01]  /*b120*/  STL [R1+0x3f8], R149 ;  /* 0x0003f89501007387 */ /* 0x000fe20000100800 */
[----:B----4-:R-:W-:-:S03]  /*b130*/  FADD R147, R122, R147 ;  /* 0x000000937a937221 */ /* 0x010fc60000000000 */
[----:B------:R-:W-:Y:S01]  /*b140*/  STL [R1+0x3fc], R148 ;  /* 0x0003fc9401007387 */ /* 0x000fe20000100800 */
[----:B------:R-:W-:-:S03]  /*b150*/  FADD R146, R123, R146 ;  /* 0x000000927b927221 */ /* 0x000fc60000000000 */
        /* <DEDUP_REMOVED lines=18> */
[----:B------:R0:W-:Y:S04]  /*b280*/  STL [R1+0x424], R138 ;  /* 0x0004248a01007387 */ /* 0x0001e80000100800 */
[----:B0-----:R-:W2:Y:S04]  /*b290*/  LDL.LU R138, [R1+0x434] ;  /* 0x00043400018a7983 */ /* 0x001ea80000300800 */
[----:B------:R-:W-:Y:S04]  /*b2a0*/  STL [R1+0x428], R3 ;  /* 0x0004280301007387 */ /* 0x000fe80000100800 */
[----:B------:R-:W3:Y:S01]  /*b2b0*/  LDL.LU R139, [R1+0x438] ;  /* 0x00043800018b7983 */ /* 0x000ee20000300800 */
[----:B------:R-:W-:-:S01]  /*b2c0*/  FADD R2, R133, R2 ;  /* 0x0000000285027221 */ /* 0x000fc20000000000 */
[----:B------:R-:W-:-:S04]  /*b2d0*/  FADD R0, R134, R0 ;  /* 0x0000000086007221 */ /* 0x000fc80000000000 */
        /* <DEDUP_REMOVED lines=17> */
[----:B--2---:R-:W-:-:S05]  /*b3f0*/  FADD R138, R135, R138 ;  /* 0x0000008a878a7221 */ /* 0x004fca0000000000 */
[----:B------:R0:W-:Y:S01]  /*b400*/  STL [R1+0x434], R138 ;  /* 0x0004348a01007387 */ /* 0x0001e20000100800 */
[----:B---3--:R-:W-:-:S03]  /*b410*/  FADD R139, R136, R139 ;  /* 0x0000008b888b7221 */ /* 0x008fc60000000000 */
[----:B0-----:R-:W2:Y:S04]  /*b420*/  LDL.LU R138, [R1+0x4d4] ;  /* 0x0004d400018a7983 */ /* 0x001ea80000300800 */
[----:B------:R0:W-:Y:S04]  /*b430*/  STL [R1+0x438], R139 ;  /* 0x0004388b01007387 */ /* 0x0001e80000100800 */
[----:B0-----:R-:W3:Y:S01]  /*b440*/  LDL.LU R139, [R1+0x4d0] ;  /* 0x0004d000018b7983 */ /* 0x001ee20000300800 */
[----:B----4-:R-:W-:-:S05]  /*b450*/  FADD R140, R137, R140 ;  /* 0x0000008c898c7221 */ /* 0x010fca0000000000 */
[----:B------:R0:W-:Y:S04]  /*b460*/  STL [R1+0x43c], R140 ;  /* 0x00043c8c01007387 */ /* 0x0001e80000100800 */
[----:B0-----:R-:W4:Y:S01]  /*b470*/  LDL.LU R140, [R1+0x4cc] ;  /* 0x0004cc00018c7983 */ /* 0x001f220000300800 */
        /* <DEDUP_REMOVED lines=35> */
[----:B0-----:R0:W5:Y:S01]  /*b6b0*/  LDL.LU R2, [R1+0x49c] ;  /* 0x00049c0001027983 */ /* 0x0011620000300800 */
[----:B------:R-:W-:Y:S01]  /*b6c0*/  UMOV UR6, URZ ;  /* 0x0000003f00067c82 */ /* 0x000fe20008000000 */
[----:B--2---:R-:W-:-:S05]  /*b6d0*/  FADD R0, R150, R0 ;  /* 0x0000000096007221 */ /* 0x004fca0000000000 */
[----:B------:R1:W-:Y:S01]  /*b6e0*/  STL [R1+0x470], R0 ;  /* 0x0004700001007387 */ /* 0x0003e20000100800 */
[----:B---3--:R-:W-:-:S03]  /*b6f0*/  FADD R3, R3, R151 ;  /* 0x0000009703037221 */ /* 0x008fc60000000000 */
[----:B-1----:R0:W5:Y:S04]  /*b700*/  LDL.LU R0, [R1+0x498] ;  /* 0x0004980001007983 */ /* 0x0021680000300800 */
[----:B------:R0:W-:Y:S02]  /*b710*/  STL [R1+0x474], R3 ;  /* 0x0004740301007387 */ /* 0x0001e40000100800 */
.L_x_29:
[----:B------:R-:W-:Y:S05]  /*b720*/  @!P1 BRA `(.L_x_30) ;  /* 0x0000000000049947 */ /* 0x000fea0003800000 */
[----:B------:R-:W-:Y:S01]  /*b730*/  BPT.TRAP 0x1 ;  /* 0x000000040000795c */ /* 0x000fe20000300000 */
.L_x_30:
[----:B0-----:R-:W4:Y:S04]  /*b740*/  LDL R3, [R1+0x478] ;  /* 0x0004780001037983 */ /* 0x001f280000100800 */
[----:B-----5:R0:W-:Y:S04]  /*b750*/  STL [R1+0x498], R0 ;  /* 0x0004980001007387 */ /* 0x0201e80000100800 */
[----:B0-----:R-:W2:Y:S01]  /*b760*/  LDL R0, [R1+0x47c] ;  /* 0x00047c0001007983 */ /* 0x001ea20000100800 */
[----:B----4-:R-:W-:Y:S01]  /*b770*/  ISETP.NE.AND P0, PT, R3, RZ, PT ;  /* 0x000000ff0300720c */ /* 0x010fe20003f05270 */
[----:B------:R-:W-:-:S12]  /*b780*/  IMAD.U32 R3, RZ, RZ, UR23 ;  /* 0x00000017ff037e24 */ /* 0x000fd8000f8e00ff */
[----:B------:R-:W-:-:S05]  /*b790*/  @P0 LEA R3, R3, UR15, 0x3 ;  /* 0x0000000f03030c11 */ /* 0x000fca000f8e18ff */
[----:B------:R-:W-:-:S05]  /*b7a0*/  @P0 VIADD R3, R3, 0x80 ;  /* 0x0000008003030836 */ /* 0x000fca0000000000 */
[----:B--2---:R-:W-:Y:S02]  /*b7b0*/  @P0 PRMT R3, R0, 0x654, R3 ;  /* 0x0000065400030816 */ /* 0x004fe40000000003 */
[----:B------:R0:W5:Y:S01]  /*b7c0*/  LDL.LU R0, [R1+0x498] ;  /* 0x0004980001007983 */ /* 0x0001620000300800 */
[----:B------:R-:W-:Y:S01]  /*b7d0*/  UISETP.GT.U32.AND UP0, UPT, UR13, 0x1, UPT ;  /* 0x000000010d00788c */ /* 0x000fe2000bf04070 */
[----:B------:R0:W-:Y:S05]  /*b7e0*/  @P0 SYNCS.ARRIVE.TRANS64.RED.A1T0 RZ, [R3+URZ], RZ ;  /* 0x000000ff03ff09a7 */ /* 0x0001ea000810043f */
[----:B------:R-:W-:-:S13]  /*b7f0*/  PLOP3.LUT P0, PT, PT, PT, UP0, 0x80, 0x0 ;  /* 0x000000000000781c */ /* 0x000fda0003f0f008 */
[----:B0-----:R-:W-:Y:S05]  /*b800*/  @P0 BRA `(.L_x_31) ;  /* 0x0000000000040947 */ /* 0x001fea0003800000 */
[----:B------:R-:W-:Y:S01]  /*b810*/  BPT.TRAP 0x1 ;  /* 0x000000040000795c */ /* 0x000fe20000300000 */
.L_x_31:
[----:B------:R-:W-:Y:S01]  /*b820*/  UIADD3 UR17, UR17, 0x1, URZ ;  /* 0x0000000111117890 */ /* 0x000fe2000fffe03f */
[C---:B------:R-:W-:Y:S01]  /*b830*/  ISETP.GT.AND P0, PT, R2.reuse, 0x1, PT ;  /* 0x000000010200780c */ /* 0x040fe20003f04270 */
[----:B------:R-:W-:Y:S01]  /*b840*/  UIADD3 UR23, UR23, 0x1, URZ ;  /* 0x0000000117177890 */ /* 0x000fe2000fffe03f */
[----:B------:R-:W-:Y:S01]  /*b850*/  VIADD R2, R2, 0xffffffff ;  /* 0xffffffff02027836 */ /* 0x000fe20000000000 */
[----:B------:R-:W-:Y:S02]  /*b860*/  UISETP.NE.AND UP0, UPT, UR17, 0x10, UPT ;  /* 0x000000101100788c */ /* 0x000fe4000bf05270 */
[----:B------:R-:W-:Y:S02]  /*b870*/  UISETP.NE.AND UP1, UPT, UR23, 0x10, UPT ;  /* 0x000000101700788c */ /* 0x000fe4000bf25270 */
[----:B------:R-:W-:Y:S02]  /*b880*/  USEL UR8, URZ, 0x1, UP0 ;  /* 0x000000013f087887 */ /* 0x000fe40008000000 */
[----:B------:R-:W-:-:S02]  /*b890*/  USEL UR17, UR17, URZ, UP0 ;  /* 0x0000003f11117287 */ /* 0x000fc40008000000 */
[----:B------:R-:W-:Y:S02]  /*b8a0*/  USEL UR23, UR23, URZ, UP1 ;  /* 0x0000003f17177287 */ /* 0x000fe40008800000 */
[----:B-----5:R-:W-:Y:S01]  /*b8b0*/  LOP3.LUT R0, R0, UR8, RZ, 0x3c, !PT ;  /* 0x0000000800007c12 */ /* 0x020fe2000f8e3cff */
[----:B------:R-:W-:Y:S01]  /*b8c0*/  UMOV UR8, 0x1 ;  /* 0x0000000100087882 */ /* 0x000fe20000000000 */
[----:B------:R-:W-:Y:S08]  /*b8d0*/  @P0 BRA `(.L_x_32) ;  /* 0xffffffac00fc0947 */ /* 0x000ff0000383ffff */
.L_x_24:
[----:B------:R-:W-:-:S04]  /*b8e0*/  UISETP.NE.AND UP0, UPT, UR6, URZ, UPT ;  /* 0x0000003f0600728c */ /* 0x000fc8000bf05270 */
[----:B------:R-:W-:-:S06]  /*b8f0*/  USEL UR6, URZ, 0x1, !UP0 ;  /* 0x000000013f067887 */ /* 0x000fcc000c000000 */
[----:B------:R-:W-:-:S13]  /*b900*/  ISETP.NE.AND P0, PT, RZ, UR6, PT ;  /* 0x00000006ff007c0c */ /* 0x000fda000bf05270 */
[----:B------:R-:W-:Y:S05]  /*b910*/  @!P0 BRA `(.L_x_33) ;  /* 0x0000003800988947 */ /* 0x000fea0003800000 */
[----:B------:R0:W-:Y:S04]  /*b920*/  STL [R1+0x668], R35 ;  /* 0x0006682301007387 */ /* 0x0001e80000100800 */
[----:B0-----:R-:W4:Y:S04]  /*b930*/  LDL.LU R35, [R1] ;  /* 0x0000000001237983 */ /* 0x001f280000300800 */
[----:B------:R0:W-:Y:S04]  /*b940*/  STL [R1+0x664], R36 ;  /* 0x0006642401007387 */ /* 0x0001e80000100800 */
[----:B0-----:R-:W5:Y:S04]  /*b950*/  LDL.LU R36, [R1+0x4] ;  /* 0x0000040001247983 */ /* 0x001f680000300800 */
[----:B------:R0:W-:Y:S04]  /*b960*/  STL [R1+0x660], R37 ;  /* 0x0006602501007387 */ /* 0x0001e80000100800 */
[----:B0-----:R-:W2:Y:S04]  /*b970*/  LDL.LU R37, [R1+0x8] ;  /* 0x0000080001257983 */ /* 0x001ea80000300800 */
[----:B------:R0:W-:Y:S04]  /*b980*/  STL [R1+0x65c], R38 ;  /* 0x00065c2601007387 */ /* 0x0001e80000100800 */
[----:B0-----:R-:W3:Y:S04]  /*b990*/  LDL.LU R38, [R1+0xc] ;  /* 0x00000c0001267983 */ /* 0x001ee80000300800 */
        /* <DEDUP_REMOVED lines=156> */
[----:B------:R-:W3:Y:S04]  /*c360*/  LDL.LU R0, [R1+0x224] ;  /* 0x0002240001007983 */ /* 0x000ee80000300800 */
[----:B------:R-:W3:Y:S04]  /*c370*/  LDL.LU R2, [R1+0x1b0] ;  /* 0x0001b00001027983 */ /* 0x000ee80000300800 */
[----:B------:R-:W3:Y:S04]  /*c380*/  LDL.LU R3, [R1+0x228] ;  /* 0x0002280001037983 */ /* 0x000ee80000300800 */
        /* <DEDUP_REMOVED lines=65> */
[----:B0-----:R-:W3:Y:S01]  /*c7a0*/  LDL.LU R149, [R1+0x150] ;  /* 0x0001500001957983 */ /* 0x001ee20000300800 */
[----:B----4-:R-:W-:-:S03]  /*c7b0*/  FADD R4, R35, R4 ;  /* 0x0000000423047221 */ /* 0x010fc60000000000 */
[----:B------:R0:W-:Y:S01]  /*c7c0*/  STL [R1+0x49c], R150 ;  /* 0x00049c9601007387 */ /* 0x0001e20000100800 */
[----:B-----5:R-:W-:Y:S01]  /*c7d0*/  FADD R5, R36, R5 ;  /* 0x0000000524057221 */ /* 0x020fe20000000000 */
[----:B--2---:R-:W-:Y:S01]  /*c7e0*/  FADD R6, R37, R6 ;  /* 0x0000000625067221 */ /* 0x004fe20000000000 */
[----:B---3--:R-:W-:Y:S01]  /*c7f0*/  FADD R7, R38, R7 ;  /* 0x0000000726077221 */ /* 0x008fe20000000000 */
[----:B------:R-:W-:Y:S01]  /*c800*/  FADD R8, R39, R8 ;  /* 0x0000000827087221 */ /* 0x000fe20000000000 */
[----:B0-----:R-:W2:Y:S04]  /*c810*/  LDL.LU R150, [R1+0x14c] ;  /* 0x00014c0001967983 */ /* 0x001ea80000300800 */
[----:B------:R0:W-:Y:S01]  /*c820*/  STL [R1+0x498], R151 ;  /* 0x0004989701007387 */ /* 0x0001e20000100800 */
[----:B------:R-:W-:Y:S01]  /*c830*/  FADD R9, R40, R9 ;  /* 0x0000000928097221 */ /* 0x000fe20000000000 */
[----:B------:R-:W-:Y:S01]  /*c840*/  FADD R10, R41, R10 ;  /* 0x0000000a290a7221 */ /* 0x000fe20000000000 */
[----:B------:R-:W-:Y:S01]  /*c850*/  FADD R11, R42, R11 ;  /* 0x0000000b2a0b7221 */ /* 0x000fe20000000000 */
[----:B0-----:R-:W3:Y:S04]  /*c860*/  LDL.LU R151, [R1+0x148] ;  /* 0x0001480001977983 */ /* 0x001ee80000300800 */
[----:B------:R-:W4:Y:S04]  /*c870*/  LDL.LU R35, [R1+0x668] ;  /* 0x0006680001237983 */ /* 0x000f280000300800 */
[----:B------:R-:W5:Y:S04]  /*c880*/  LDL.LU R36, [R1+0x664] ;  /* 0x0006640001247983 */ /* 0x000f680000300800 */
[----:B------:R-:W5:Y:S04]  /*c890*/  LDL.LU R37, [R1+0x660] ;  /* 0x0006600001257983 */ /* 0x000f680000300800 */
[----:B------:R-:W5:Y:S01]  /*c8a0*/  LDL.LU R38, [R1+0x65c] ;  /* 0x00065c0001267983 */ /* 0x000f620000300800 */
[----:B------:R-:W-:-:S03]  /*c8b0*/  FADD R12, R43, R12 ;  /* 0x0000000c2b0c7221 */ /* 0x000fc60000000000 */
        /* <DEDUP_REMOVED lines=143> */
[----:B------:R-:W-:Y:S01]  /*d1b0*/  FADD R211, R114, R211 ;  /* 0x000000d372d37221 */ /* 0x000fe20000000000 */
[----:B------:R-:W-:Y:S02]  /*d1c0*/  FADD R132, R133, R132 ;  /* 0x0000008485847221 */ /* 0x000fe40000000000 */
[----:B------:R-:W5:Y:S01]  /*d1d0*/  LDL.LU R111, [R1+0x538] ;  /* 0x00053800016f7983 */ /* 0x000f620000300800 */
[----:B------:R-:W-:Y:S01]  /*d1e0*/  FADD R212, R115, R212 ;  /* 0x000000d473d47221 */ /* 0x000fe20000000000 */
[----:B------:R-:W-:Y:S02]  /*d1f0*/  FADD R130, R131, R130 ;  /* 0x0000008283827221 */ /* 0x000fe40000000000 */
[----:B------:R-:W5:Y:S01]  /*d200*/  LDL.LU R112, [R1+0x534] ;  /* 0x0005340001707983 */ /* 0x000f620000300800 */
[----:B------:R-:W-:Y:S01]  /*d210*/  FADD R213, R116, R213 ;  /* 0x000000d574d57221 */ /* 0x000fe20000000000 */
[----:B------:R-:W-:-:S02]  /*d220*/  FADD R128, R129, R128 ;  /* 0x0000008081807221 */ /* 0x000fc40000000000 */
        /* <DEDUP_REMOVED lines=8> */
[----:B------:R-:W-:Y:S01]  /*d2b0*/  FADD R118, R119, R118 ;  /* 0x0000007677767221 */ /* 0x000fe20000000000 */
[----:B------:R-:W-:Y:S01]  /*d2c0*/  FADD R0, R117, R0 ;  /* 0x0000000075007221 */ /* 0x000fe20000000000 */
[----:B------:R-:W-:Y:S01]  /*d2d0*/  STL [R1+0x200], R134 ;  /* 0x0002008601007387 */ /* 0x000fe20000100800 */
        /* <DEDUP_REMOVED lines=17> */
[----:B---3--:R-:W-:Y:S01]  /*d3f0*/  FADD R214, R151, R214 ;  /* 0x000000d697d67221 */ /* 0x008fe20000000000 */
[----:B------:R-:W-:Y:S01]  /*d400*/  FADD R218, R147, R218 ;  /* 0x000000da93da7221 */ /* 0x000fe20000000000 */
[----:B------:R-:W-:Y:S01]  /*d410*/  STL [R1+0x214], R124 ;  /* 0x0002147c01007387 */ /* 0x000fe20000100800 */
[----:B--2---:R-:W-:Y:S01]  /*d420*/  FADD R215, R150, R215 ;  /* 0x000000d796d77221 */ /* 0x004fe20000000000 */
[----:B------:R-:W-:-:S02]  /*d430*/  FADD R217, R148, R217 ;  /* 0x000000d994d97221 */ /* 0x000fc40000000000 */
[----:B------:R-:W-:Y:S04]  /*d440*/  STL [R1+0x218], R122 ;  /* 0x0002187a01007387 */ /* 0x000fe80000100800 */
[----:B------:R-:W-:Y:S04]  /*d450*/  STL [R1+0x21c], R120 ;  /* 0x00021c7801007387 */ /* 0x000fe80000100800 */
[----:B------:R-:W2:Y:S04]  /*d460*/  LDL.LU R117, [R1+0x1b4] ;  /* 0x0001b40001757983 */ /* 0x000ea80000300800 */
[----:B------:R0:W-:Y:S04]  /*d470*/  STL [R1+0x220], R118 ;  /* 0x0002207601007387 */ /* 0x0001e80000100800 */
[----:B------:R-:W2:Y:S04]  /*d480*/  LDL.LU R149, [R1+0x22c] ;  /* 0x00022c0001957983 */ /* 0x000ea80000300800 */
[----:B------:R3:W-:Y:S04]  /*d490*/  STL [R1+0x224], R0 ;  /* 0x0002240001007387 */ /* 0x0007e80000100800 */
[----:B0-----:R-:W4:Y:S04]  /*d4a0*/  LDL.LU R118, [R1+0x1b8] ;  /* 0x0001b80001767983 */ /* 0x001f280000300800 */
[----:B------:R0:W-:Y:S04]  /*d4b0*/  STL [R1+0x228], R3 ;  /* 0x0002280301007387 */ /* 0x0001e80000100800 */
[----:B---3--:R-:W4:Y:S04]  /*d4c0*/  LDL.LU R0, [R1+0x230] ;  /* 0x0002300001007983 */ /* 0x008f280000300800 */
[----:B------:R-:W3:Y:S04]  /*d4d0*/  LDL.LU R119, [R1+0x1bc] ;  /* 0x0001bc0001777983 */ /* 0x000ee80000300800 */
[----:B------:R-:W3:Y:S04]  /*d4e0*/  LDL.LU R2, [R1+0x234] ;  /* 0x0002340001027983 */ /* 0x000ee80000300800 */
[----:B------:R-:W5:Y:S04]  /*d4f0*/  LDL.LU R120, [R1+0x1c0] ;  /* 0x0001c00001787983 */ /* 0x000f680000300800 */
[----:B0-----:R-:W5:Y:S04]  /*d500*/  LDL.LU R3, [R1+0x238] ;  /* 0x0002380001037983 */ /* 0x001f680000300800 */
[----:B------:R-:W5:Y:S04]  /*d510*/  LDL.LU R121, [R1+0x1c4] ;  /* 0x0001c40001797983 */ /* 0x000f680000300800 */
        /* <DEDUP_REMOVED lines=28> */
[----:B------:R-:W5:Y:S01]  /*d6e0*/  LDL.LU R148, [R1+0x274] ;  /* 0x0002740001947983 */ /* 0x000f620000300800 */
[----:B--2---:R-:W-:-:S03]  /*d6f0*/  FADD R149, R117, R149 ;  /* 0x0000009575957221 */ /* 0x004fc60000000000 */
[----:B------:R-:W2:Y:S04]  /*d700*/  LDL.LU R117, [R1+0x520] ;  /* 0x0005200001757983 */ /* 0x000ea80000300800 */
[----:B------:R0:W-:Y:S04]  /*d710*/  STL [R1+0x22c], R149 ;  /* 0x00022c9501007387 */ /* 0x0001e80000100800 */
[----:B0-----:R-:W2:Y:S01]  /*d720*/  LDL.LU R149, [R1+0x278] ;  /* 0x0002780001957983 */ /* 0x001ea20000300800 */
[----:B----4-:R-:W-:-:S03]  /*d730*/  FADD R0, R118, R0 ;  /* 0x0000000076007221 */ /* 0x010fc60000000000 */
[----:B------:R-:W4:Y:S01]  /*d740*/  LDL.LU R118, [R1+0x51c] ;  /* 0x00051c0001767983 */ /* 0x000f220000300800 */
[----:B---3--:R-:W-:-:S03]  /*d750*/  FADD R2, R119, R2 ;  /* 0x0000000277027221 */ /* 0x008fc60000000000 */
[----:B------:R0:W-:Y:S01]  /*d760*/  STL [R1+0x230], R0 ;  /* 0x0002300001007387 */ /* 0x0001e20000100800 */
[----:B-----5:R-:W-:-:S03]  /*d770*/  FADD R3, R120, R3 ;  /* 0x0000000378037221 */ /* 0x020fc60000000000 */
[----:B0-----:R-:W3:Y:S04]  /*d780*/  LDL.LU R0, [R1+0x27c] ;  /* 0x00027c0001007983 */ /* 0x001ee80000300800 */
[----:B------:R-:W5:Y:S01]  /*d790*/  LDL.LU R119, [R1+0x518] ;  /* 0x0005180001777983 */ /* 0x000f620000300800 */
[----:B------:R-:W-:-:S03]  /*d7a0*/  FADD R122, R121, R122 ;  /* 0x0000007a797a7221 */ /* 0x000fc60000000000 */
[----:B------:R0:W-:Y:S01]  /*d7b0*/  STL [R1+0x234], R2 ;  /* 0x0002340201007387 */ /* 0x0001e20000100800 */
[----:B------:R-:W-:-:S03]  /*d7c0*/  FADD R124, R123, R124 ;  /* 0x0000007c7b7c7221 */ /* 0x000fc60000000000 */
[----:B0-----:R-:W4:Y:S04]  /*d7d0*/  LDL.LU R2, [R1+0x280] ;  /* 0x0002800001027983 */ /* 0x001f280000300800 */
[----:B------:R-:W5:Y:S04]  /*d7e0*/  LDL.LU R120, [R1+0x514] ;  /* 0x0005140001787983 */ /* 0x000f680000300800 */
[----:B------:R0:W-:Y:S01]  /*d7f0*/  STL [R1+0x238], R3 ;  /* 0x0002380301007387 */ /* 0x0001e20000100800 */
[----:B------:R-:W-:Y:S01]  /*d800*/  FADD R126, R125, R126 ;  /* 0x0000007e7d7e7221 */ /* 0x000fe20000000000 */
[----:B------:R-:W-:-:S02]  /*d810*/  FADD R128, R127, R128 ;  /* 0x000000807f807221 */ /* 0x000fc40000000000 */
[----:B0-----:R-:W5:Y:S04]  /*d820*/  LDL.LU R3, [R1+0x284] ;  /* 0x0002840001037983 */ /* 0x001f680000300800 */
[----:B------:R-:W5:Y:S04]  /*d830*/  LDL.LU R121, [R1+0x510] ;  /* 0x0005100001797983 */ /* 0x000f680000300800 */
[----:B------:R0:W-:Y:S01]  /*d840*/  STL [R1+0x23c], R122 ;  /* 0x00023c7a01007387 */ /* 0x0001e20000100800 */
[----:B------:R-:W-:-:S03]  /*d850*/  FADD R130, R129, R130 ;  /* 0x0000008281827221 */ /* 0x000fc60000000000 */
        /* <DEDUP_REMOVED lines=42> */
[----:B------:R0:W-:Y:S04]  /*db00*/  STL [R1+0x268], R145 ;  /* 0x0002689101007387 */ /* 0x0001e80000100800 */
[----:B0-----:R-:W5:Y:S04]  /*db10*/  LDL.LU R145, [R1+0x29c] ;  /* 0x00029c0001917983 */ /* 0x001f680000300800 */
[----:B------:R-:W5:Y:S04]  /*db20*/  LDL.LU R139, [R1+0x4c8] ;  /* 0x0004c800018b7983 */ /* 0x000f680000300800 */
[----:B------:R0:W-:Y:S04]  /*db30*/  STL [R1+0x26c], R146 ;  /* 0x00026c9201007387 */ /* 0x0001e80000100800 */
[----:B0-----:R-:W5:Y:S04]  /*db40*/  LDL.LU R146, [R1+0x2a0] ;  /* 0x0002a00001927983 */ /* 0x001f680000300800 */
[----:B------:R0:W-:Y:S01]  /*db50*/  STL [R1+0x270], R147 ;  /* 0x0002709301007387 */ /* 0x0001e20000100800 */
[----:B--2---:R-:W-:-:S03]  /*db60*/  FADD R149, R24, R149 ;  /* 0x0000009518957221 */ /* 0x004fc60000000000 */
[----:B0-----:R-:W2:Y:S04]  /*db70*/  LDL.LU R147, [R1+0x2a4] ;  /* 0x0002a40001937983 */ /* 0x001ea80000300800 */
[----:B------:R0:W-:Y:S04]  /*db80*/  STL [R1+0x274], R148 ;  /* 0x0002749401007387 */ /* 0x0001e80000100800 */
[----:B0-----:R-:W2:Y:S04]  /*db90*/  LDL.LU R148, [R1+0x2a8] ;  /* 0x0002a80001947983 */ /* 0x001ea80000300800 */
[----:B------:R0:W-:Y:S04]  /*dba0*/  STL [R1+0x278], R149 ;  /* 0x0002789501007387 */ /* 0x0001e80000100800 */
[----:B0-----:R-:W2:Y:S01]  /*dbb0*/  LDL.LU R149, [R1+0x2ac] ;  /* 0x0002ac0001957983 */ /* 0x001ea20000300800 */
[----:B---3--:R-:W-:-:S03]  /*dbc0*/  FADD R0, R25, R0 ;  /* 0x0000000019007221 */ /* 0x008fc60000000000 */
[----:B------:R-:W3:Y:S01]  /*dbd0*/  LDL.LU R150, [R1+0x2b0] ;  /* 0x0002b00001967983 */ /* 0x000ee20000300800 */
[----:B----4-:R-:W-:-:S03]  /*dbe0*/  FADD R2, R26, R2 ;  /* 0x000000021a027221 */ /* 0x010fc60000000000 */
[----:B------:R-:W4:Y:S04]  /*dbf0*/  LDL.LU R151, [R1+0x2b4] ;  /* 0x0002b40001977983 */ /* 0x000f280000300800 */
[----:B------:R0:W-:Y:S01]  /*dc00*/  STL [R1+0x27c], R0 ;  /* 0x00027c0001007387 */ /* 0x0001e20000100800 */
[----:B-----5:R-:W-:-:S03]  /*dc10*/  FADD R3, R27, R3 ;  /* 0x000000031b037221 */ /* 0x020fc60000000000 */
[----:B------:R-:W5:Y:S04]  /*dc20*/  LDL.LU R27, [R1+0x2e8] ;  /* 0x0002e800011b7983 */ /* 0x000f680000300800 */
[----:B------:R1:W-:Y:S04]  /*dc30*/  STL [R1+0x280], R2 ;  /* 0x0002800201007387 */ /* 0x0003e80000100800 */
[----:B------:R-:W5:Y:S04]  /*dc40*/  LDL.LU R26, [R1+0x2ec] ;  /* 0x0002ec00011a7983 */ /* 0x000f680000300800 */
[----:B------:R-:W5:Y:S04]  /*dc50*/  LDL.LU R25, [R1+0x2f0] ;  /* 0x0002f00001197983 */ /* 0x000f680000300800 */
[----:B------:R1:W-:Y:S04]  /*dc60*/  STL [R1+0x284], R3 ;  /* 0x0002840301007387 */ /* 0x0003e80000100800 */
[----:B------:R-:W5:Y:S04]  /*dc70*/  LDL.LU R24, [R1+0x2f4] ;  /* 0x0002f40001187983 */ /* 0x000f680000300800 */
[----:B0-----:R-:W5:Y:S04]  /*dc80*/  LDL.LU R0, [R1+0x2f8] ;  /* 0x0002f80001007983 */ /* 0x001f680000300800 */
[----:B-1----:R-:W5:Y:S04]  /*dc90*/  LDL.LU R2, [R1+0x2fc] ;  /* 0x0002fc0001027983 */ /* 0x002f680000300800 */
[----:B------:R-:W5:Y:S01]  /*dca0*/  LDL.LU R3, [R1+0x300] ;  /* 0x0003000001037983 */ /* 0x000f620000300800 */
[----:B------:R-:W-:-:S05]  /*dcb0*/  FADD R140, R28, R140 ;  /* 0x0000008c1c8c7221 */ /* 0x000fca0000000000 */
[----:B------:R0:W-:Y:S04]  /*dcc0*/  STL [R1+0x288], R140 ;  /* 0x0002888c01007387 */ /* 0x0001e80000100800 */
[----:B0-----:R-:W5:Y:S01]  /*dcd0*/  LDL.LU R140, [R1+0x4c4] ;  /* 0x0004c400018c7983 */ /* 0x001f620000300800 */
[----:B------:R-:W-:-:S03]  /*dce0*/  FADD R141, R29, R141 ;  /* 0x0000008d1d8d7221 */ /* 0x000fc60000000000 */
[----:B------:R-:W5:Y:S04]  /*dcf0*/  LDL.LU R28, [R1+0x2e4] ;  /* 0x0002e400011c7983 */ /* 0x000f680000300800 */
        /* <DEDUP_REMOVED lines=20> */
[----:B------:R0:W-:Y:S01]  /*de40*/  STL [R1+0x2a0], R146 ;  /* 0x0002a09201007387 */ /* 0x0001e20000100800 */
[----:B--2---:R-:W-:-:S03]  /*de50*/  FADD R147, R35, R147 ;  /* 0x0000009323937221 */ /* 0x004fc60000000000 */
[----:B0-----:R-:W2:Y:S04]  /*de60*/  LDL.LU R146, [R1+0x4ac] ;  /* 0x0004ac0001927983 */ /* 0x001ea80000300800 */
[----:B------:R-:W2:Y:S04]  /*de70*/  LDL.LU R34, [R1+0x2cc] ;  /* 0x0002cc0001227983 */ /* 0x000ea80000300800 */
[----:B------:R0:W-:Y:S01]  /*de80*/  STL [R1+0x2a4], R147 ;  /* 0x0002a49301007387 */ /* 0x0001e20000100800 */
[----:B------:R-:W-:-:S03]  /*de90*/  FADD R148, R36, R148 ;  /* 0x0000009424947221 */ /* 0x000fc60000000000 */
[----:B0-----:R-:W2:Y:S04]  /*dea0*/  LDL.LU R147, [R1+0x4a8] ;  /* 0x0004a80001937983 */ /* 0x001ea80000300800 */
[----:B------:R-:W2:Y:S04]  /*deb0*/  LDL.LU R35, [R1+0x2c8] ;  /* 0x0002c80001237983 */ /* 0x000ea80000300800 */
[----:B------:R0:W-:Y:S01]  /*dec0*/  STL [R1+0x2a8], R148 ;  /* 0x0002a89401007387 */ /* 0x0001e20000100800 */
[----:B------:R-:W-:Y:S01]  /*ded0*/  FADD R149, R37, R149 ;  /* 0x0000009525957221 */ /* 0x000fe20000000000 */
[----:B---3--:R-:W-:-:S02]  /*dee0*/  FADD R150, R38, R150 ;  /* 0x0000009626967221 */ /* 0x008fc40000000000 */
[----:B0-----:R-:W3:Y:S01]  /*def0*/  LDL.LU R148, [R1+0x4a4] ;  /* 0x0004a40001947983 */ /* 0x001ee20000300800 */
[----:B----4-:R-:W-:-:S03]  /*df00*/  FADD R151, R39, R151 ;  /* 0x0000009727977221 */ /* 0x010fc60000000000 */
[----:B------:R-:W4:Y:S04]  /*df10*/  LDL.LU R36, [R1+0x2c4] ;  /* 0x0002c40001247983 */ /* 0x000f280000300800 */
[----:B------:R0:W-:Y:S04]  /*df20*/  STL [R1+0x2ac], R149 ;  /* 0x0002ac9501007387 */ /* 0x0001e80000100800 */
[----:B0-----:R-:W3:Y:S04]  /*df30*/  LDL.LU R149, [R1+0x4a0] ;  /* 0x0004a00001957983 */ /* 0x001ee80000300800 */
[----:B------:R-:W3:Y:S04]  /*df40*/  LDL.LU R37, [R1+0x2c0] ;  /* 0x0002c00001257983 */ /* 0x000ee80000300800 */
[----:B------:R0:W-:Y:S04]  /*df50*/  STL [R1+0x2b0], R150 ;  /* 0x0002b09601007387 */ /* 0x0001e80000100800 */
[----:B0-----:R-:W3:Y:S04]  /*df60*/  LDL.LU R150, [R1+0x49c] ;  /* 0x00049c0001967983 */ /* 0x001ee80000300800 */
[----:B------:R-:W3:Y:S04]  /*df70*/  LDL.LU R38, [R1+0x2bc] ;  /* 0x0002bc0001267983 */ /* 0x000ee80000300800 */
[----:B------:R0:W-:Y:S04]  /*df80*/  STL [R1+0x2b4], R151 ;  /* 0x0002b49701007387 */ /* 0x0001e80000100800 */
[----:B0-----:R-:W3:Y:S04]  /*df90*/  LDL.LU R151, [R1+0x498] ;  /* 0x0004980001977983 */ /* 0x001ee80000300800 */
[----:B------:R-:W3:Y:S01]  /*dfa0*/  LDL.LU R39, [R1+0x2b8] ;  /* 0x0002b80001277983 */ /* 0x000ee20000300800 */
[----:B-----5:R-:W-:Y:S01]  /*dfb0*/  FADD R27, R52, R27 ;  /* 0x0000001b341b7221 */ /* 0x020fe20000000000 */
[----:B------:R-:W-:Y:S01]  /*dfc0*/  FADD R26, R53, R26 ;  /* 0x0000001a351a7221 */ /* 0x000fe20000000000 */
        /* <DEDUP_REMOVED lines=11> */
[----:B--2---:R-:W-:Y:S01]  /*e080*/  FADD R34, R45, R34 ;  /* 0x000000222d227221 */ /* 0x004fe20000000000 */
[----:B------:R-:W-:Y:S01]  /*e090*/  FADD R35, R44, R35 ;  /* 0x000000232c237221 */ /* 0x000fe20000000000 */
[----:B----4-:R-:W-:Y:S01]  /*e0a0*/  FADD R36, R43, R36 ;  /* 0x000000242b247221 */ /* 0x010fe20000000000 */
[----:B---3--:R-:W-:Y:S01]  /*e0b0*/  FADD R37, R42, R37 ;  /* 0x000000252a257221 */ /* 0x008fe20000000000 */
[----:B------:R-:W-:Y:S01]  /*e0c0*/  FADD R38, R41, R38 ;  /* 0x0000002629267221 */ /* 0x000fe20000000000 */
[----:B------:R-:W-:-:S05]  /*e0d0*/  FADD R39, R40, R39 ;  /* 0x0000002728277221 */ /* 0x000fca0000000000 */
[----:B------:R0:W-:Y:S04]  /*e0e0*/  STL [R1+0x2b8], R39 ;  /* 0x0002b82701007387 */ /* 0x0001e80000100800 */
        /* <DEDUP_REMOVED lines=15> */
[----:B------:R-:W5:Y:S04]  /*e1e0*/  LDL.LU R51, [R1+0x304] ;  /* 0x0003040001337983 */ /* 0x000f680000300800 */
[----:B------:R5:W-:Y:S04]  /*e1f0*/  STL [R1+0x2f8], R0 ;  /* 0x0002f80001007387 */ /* 0x000be80000100800 */
[----:B------:R-:W5:Y:S04]  /*e200*/  LDL.LU R50, [R1+0x308] ;  /* 0x0003080001327983 */ /* 0x000f680000300800 */
[----:B------:R5:W-:Y:S04]  /*e210*/  STL [R1+0x2fc], R2 ;  /* 0x0002fc0201007387 */ /* 0x000be80000100800 */
[----:B------:R-:W5:Y:S04]  /*e220*/  LDL.LU R49, [R1+0x30c] ;  /* 0x00030c0001317983 */ /* 0x000f680000300800 */
[----:B------:R5:W-:Y:S04]  /*e230*/  STL [R1+0x300], R3 ;  /* 0x0003000301007387 */ /* 0x000be80000100800 */
        /* <DEDUP_REMOVED lines=9> */
[----:B0-----:R-:W5:Y:S04]  /*e2d0*/  LDL.LU R39, [R1+0x334] ;  /* 0x0003340001277983 */ /* 0x001f680000300800 */
[----:B-1----:R-:W5:Y:S04]  /*e2e0*/  LDL.LU R38, [R1+0x338] ;  /* 0x0003380001267983 */ /* 0x002f680000300800 */
[----:B--2---:R-:W2:Y:S04]  /*e2f0*/  LDL.LU R37, [R1+0x33c] ;  /* 0x00033c0001257983 */ /* 0x004ea80000300800 */
[----:B---3--:R-:W3:Y:S04]  /*e300*/  LDL.LU R36, [R1+0x340] ;  /* 0x0003400001247983 */ /* 0x008ee80000300800 */
[----:B----4-:R-:W4:Y:S04]  /*e310*/  LDL.LU R35, [R1+0x344] ;  /* 0x0003440001237983 */ /* 0x010f280000300800 */
[----:B-----5:R-:W5:Y:S04]  /*e320*/  LDL.LU R34, [R1+0x348] ;  /* 0x0003480001227983 */ /* 0x020f680000300800 */
        /* <DEDUP_REMOVED lines=13> */
[----:B------:R-:W-:-:S05]  /*e400*/  FADD R51, R59, R51 ;  /* 0x000000333b337221 */ /* 0x000fca0000000000 */
[----:B------:R0:W-:Y:S01]  /*e410*/  STL [R1+0x304], R51 ;  /* 0x0003043301007387 */ /* 0x0001e20000100800 */
[----:B------:R-:W-:-:S05]  /*e420*/  FADD R50, R60, R50 ;  /* 0x000000323c327221 */ /* 0x000fca0000000000 */
[----:B------:R1:W-:Y:S01]  /*e430*/  STL [R1+0x308], R50 ;  /* 0x0003083201007387 */ /* 0x0003e20000100800 */
[----:B------:R-:W-:-:S05]  /*e440*/  FADD R49, R61, R49 ;  /* 0x000000313d317221 */ /* 0x000fca0000000000 */
[----:B------:R1:W-:Y:S01]  /*e450*/  STL [R1+0x30c], R49 ;  /* 0x00030c3101007387 */ /* 0x0003e20000100800 */
[----:B------:R-:W-:Y:S01]  /*e460*/  FADD R48, R62, R48 ;  /* 0x000000303e307221 */ /* 0x000fe20000000000 */
        /* <DEDUP_REMOVED lines=20> */
[----:B--2---:R-:W-:-:S03]  /*e5b0*/  FADD R37, R73, R37 ;  /* 0x0000002549257221 */ /* 0x004fc60000000000 */
[----:B------:R2:W-:Y:S01]  /*e5c0*/  STL [R1+0x338], R38 ;  /* 0x0003382601007387 */ /* 0x0005e20000100800 */
[----:B---3--:R-:W-:-:S03]  /*e5d0*/  FADD R36, R74, R36 ;  /* 0x000000244a247221 */ /* 0x008fc60000000000 */
[----:B------:R3:W-:Y:S01]  /*e5e0*/  STL [R1+0x33c], R37 ;  /* 0x00033c2501007387 */ /* 0x0007e20000100800 */
[----:B----4-:R-:W-:-:S03]  /*e5f0*/  FADD R35, R75, R35 ;  /* 0x000000234b237221 */ /* 0x010fc60000000000 */
[----:B------:R4:W-:Y:S01]  /*e600*/  STL [R1+0x340], R36 ;  /* 0x0003402401007387 */ /* 0x0009e20000100800 */
[----:B-----5:R-:W-:-:S03]  /*e610*/  FADD R34, R76, R34 ;  /* 0x000000224c227221 */ /* 0x020fc60000000000 */
        /* <DEDUP_REMOVED lines=24> */
[----:B0-----:R-:W5:Y:S01]  /*e7a0*/  LDL.LU R51, [R1+0x380] ;  /* 0x0003800001337983 */ /* 0x001f620000300800 */
[----:B------:R-:W-:-:S03]  /*e7b0*/  FADD R3, R89, R3 ;  /* 0x0000000359037221 */ /* 0x000fc60000000000 */
[----:B------:R0:W-:Y:S04]  /*e7c0*/  STL [R1+0x374], R0 ;  /* 0x0003740001007387 */ /* 0x0001e80000100800 */
[----:B-1----:R-:W5:Y:S04]  /*e7d0*/  LDL.LU R50, [R1+0x384] ;  /* 0x0003840001327983 */ /* 0x002f680000300800 */
        /* <DEDUP_REMOVED lines=30> */
[----:B------:R-:W5:Y:S01]  /*e9c0*/  LDL.LU R3, [R1+0x3f8] ;  /* 0x0003f80001037983 */ /* 0x000f620000300800 */
        /* <DEDUP_REMOVED lines=150> */
[----:B------:R-:W-:Y:S01]  /*f330*/  FADD R2, R150, R2 ;  /* 0x0000000296027221 */ /* 0x000fe20000000000 */
[----:B------:R-:W-:-:S05]  /*f340*/  FADD R3, R3, R151 ;  /* 0x0000009703037221 */ /* 0x000fca0000000000 */
[----:B------:R0:W-:Y:S04]  /*f350*/  STL [R1+0x474], R3 ;  /* 0x0004740301007387 */ /* 0x0001e80000100800 */
[----:B------:R0:W-:Y:S04]  /*f360*/  STL [R1+0x46c], R0 ;  /* 0x00046c0001007387 */ /* 0x0001e80000100800 */
[----:B------:R0:W-:Y:S02]  /*f370*/  STL [R1+0x470], R2 ;  /* 0x0004700201007387 */ /* 0x0001e40000100800 */
.L_x_33:
[----:B0-----:R-:W0:Y:S02]  /*f380*/  LDC R0, c[0x0][0x28c] ;  /* 0x0000a300ff007b82 */ /* 0x001e240000000800 */
[----:B0-----:R-:W-:-:S13]  /*f390*/  ISETP.GE.AND P0, PT, R0, 0x1, PT ;  /* 0x000000010000780c */ /* 0x001fda0003f06270 */
[----:B------:R-:W-:Y:S05]  /*f3a0*/  @!P0 BRA `(.L_x_34) ;  /* 0x0000000000588947 */ /* 0x000fea0003800000 */
[----:B------:R-:W-:-:S06]  /*f3b0*/  UISETP.NE.AND UP0, UPT, UR22, 0x3, UPT ;  /* 0x000000031600788c */ /* 0x000fcc000bf05270 */
[----:B------:R-:W-:-:S13]  /*f3c0*/  PLOP3.LUT P0, PT, PT, PT, UP0, 0x80, 0x0 ;  /* 0x000000000000781c */ /* 0x000fda0003f0f008 */
[----:B------:R-:W-:Y:S05]  /*f3d0*/  @!P0 BRA `(.L_x_35) ;  /* 0x0000000000048947 */ /* 0x000fea0003800000 */
[----:B------:R-:W-:Y:S01]  /*f3e0*/  BPT.TRAP 0x1 ;  /* 0x000000040000795c */ /* 0x000fe20000300000 */
.L_x_35:
[----:B------:R-:W4:Y:S04]  /*f3f0*/  LDL R0, [R1+0x478] ;  /* 0x0004780001007983 */ /* 0x000f280000100800 */
[----:B------:R-:W5:Y:S01]  /*f400*/  LDL R3, [R1+0x47c] ;  /* 0x00047c0001037983 */ /* 0x000f620000100800 */
[----:B------:R-:W-:Y:S01]  /*f410*/  UISETP.LT.AND UP1, UPT, UR12, 0x1, UPT ;  /* 0x000000010c00788c */ /* 0x000fe2000bf21270 */
[----:B----4-:R-:W-:Y:S01]  /*f420*/  ISETP.NE.AND P0, PT, R0, RZ, PT ;  /* 0x000000ff0000720c */ /* 0x010fe20003f05270 */
[----:B------:R-:W-:-:S12]  /*f430*/  IMAD.U32 R0, RZ, RZ, UR15 ;  /* 0x0000000fff007e24 */ /* 0x000fd8000f8e00ff */
[----:B------:R-:W-:-:S05]  /*f440*/  VOTEU.ANY UP0, P0 ;  /* 0x00000000003f7886 */ /* 0x000fca0000000100 */
[----:B------:R-:W-:-:S04]  /*f450*/  @UP0 USEL UR6, UR12, 0x1, UP1 ;  /* 0x000000010c060887 */ /* 0x000fc80008800000 */
[----:B------:R-:W-:Y:S02]  /*f460*/  @UP0 UIADD3 UR6, UR5, UR12, -UR6 ;  /* 0x0000000c05060290 */ /* 0x000fe4000fffe806 */
[----:B------:R-:W-:-:S04]  /*f470*/  UISETP.GT.U32.AND UP0, UPT, UR13, 0x1, UPT ;  /* 0x000000010d00788c */ /* 0x000fc8000bf04070 */
[----:B------:R-:W-:-:S04]  /*f480*/  IMAD.U32 R2, RZ, RZ, UR6 ;  /* 0x00000006ff027e24 */ /* 0x000fc8000f8e00ff */
[----:B------:R-:W-:-:S05]  /*f490*/  @P0 IMAD.SHL.U32 R2, R2, 0x8, RZ ;  /* 0x0000000802020824 */ /* 0x000fca00078e00ff */
[----:B------:R-:W-:-:S04]  /*f4a0*/  @P0 LOP3.LUT R2, R2, 0x78, RZ, 0xc0, !PT ;  /* 0x0000007802020812 */ /* 0x000fc800078ec0ff */
[----:B------:R-:W-:-:S04]  /*f4b0*/  @P0 IADD3 R0, R0, 0x80, R2 ;  /* 0x0000008000000810 */ /* 0x000fc80007ffe002 */
[----:B-----5:R-:W-:-:S04]  /*f4c0*/  @P0 PRMT R0, R3, 0x654, R0 ;  /* 0x0000065403000816 */ /* 0x020fc80000000000 */
[----:B------:R0:W-:Y:S01]  /*f4d0*/  @P0 SYNCS.ARRIVE.TRANS64.RED.A1T0 RZ, [R0+URZ], RZ ;  /* 0x000000ff00ff09a7 */ /* 0x0001e2000810043f */
[----:B------:R-:W-:-:S13]  /*f4e0*/  PLOP3.LUT P0, PT, PT, PT, UP0, 0x80, 0x0 ;  /* 0x000000000000781c */ /* 0x000fda0003f0f008 */
[----:B0-----:R-:W-:Y:S05]  /*f4f0*/  @P0 BRA `(.L_x_34) ;  /* 0x0000000000040947 */ /* 0x001fea0003800000 */
[----:B------:R-:W-:Y:S01]  /*f500*/  BPT.TRAP 0x1 ;  /* 0x000000040000795c */ /* 0x000fe20000300000 */
.L_x_34:
[----:B------:R-:W4:Y:S01]  /*f510*/  LDL.LU R26, [R1+0x48c] ;  /* 0x00048c00011a7983 */ /* 0x000f220000300800 */
[----:B------:R-:W0:Y:S01]  /*f520*/  LDC R3, c[0x0][0x288] ;  /* 0x0000a200ff037b82 */ /* 0x000e220000000800 */
[----:B------:R-:W-:Y:S02]  /*f530*/  ULDC UR6, c[0x0][0x284] ;  /* 0x0000a10000067ab9 */ /* 0x000fe40000000800 */
[----:B------:R-:W5:Y:S01]  /*f540*/  LDL.LU R24, [R1+0x488] ;  /* 0x0004880001187983 */ /* 0x000f620000300800 */
[----:B------:R-:W1:Y:S02]  /*f550*/  S2R R25, SR_TID.X ;  /* 0x0000000000197919 */ /* 0x000e640000002100 */
[----:B-1----:R-:W-:Y:S02]  /*f560*/  LOP3.LUT R2, R25, 0x3, RZ, 0xc0, !PT ;  /* 0x0000000319027812 */ /* 0x002fe400078ec0ff */
[----:B------:R-:W-:-:S03]  /*f570*/  SHF.R.U32.HI R34, RZ, 0x7, R25 ;  /* 0x00000007ff227819 */ /* 0x000fc60000011619 */
[----:B0-----:R-:W-:Y:S01]  /*f580*/  IMAD R2, R2, -0x2, R3 ;  /* 0xfffffffe02027824 */ /* 0x001fe200078e0203 */
[----:B------:R-:W-:-:S05]  /*f590*/  LOP3.LUT R34, R34, 0x1, RZ, 0xc0, !PT ;  /* 0x0000000122227812 */ /* 0x000fca00078ec0ff */
[----:B------:R-:W-:Y:S02]  /*f5a0*/  IMAD.SHL.U32 R32, R34, 0x40, RZ ;  /* 0x0000004022207824 */ /* 0x000fe400078e00ff */
[----:B------:R-:W-:Y:S02]  /*f5b0*/  IMAD.SHL.U32 R30, R25, 0x2, RZ ;  /* 0x00000002191e7824 */ /* 0x000fe400078e00ff */
[----:B------:R-:W-:-:S03]  /*f5c0*/  IMAD.MOV.U32 R33, RZ, RZ, RZ ;  /* 0x000000ffff217224 */ /* 0x000fc600078e00ff */
[----:B------:R-:W-:Y:S01]  /*f5d0*/  LOP3.LUT R30, R30, 0x6, RZ, 0xc0, !PT ;  /* 0x000000061e1e7812 */ /* 0x000fe200078ec0ff */
[----:B------:R-:W-:Y:S02]  /*f5e0*/  IMAD.MOV.U32 R38, RZ, RZ, -0x1 ;  /* 0xffffffffff267424 */ /* 0x000fe400078e00ff */
[----:B-----5:R-:W-:-:S05]  /*f5f0*/  IMAD.SHL.U32 R0, R24, 0x100, RZ ;  /* 0x0000010018007824 */ /* 0x020fca00078e00ff */
[----:B------:R-:W-:Y:S02]  /*f600*/  ISETP.GE.AND P0, PT, R0, R3, PT ;  /* 0x000000030000720c */ /* 0x000fe40003f06270 */
[----:B------:R-:W-:Y:S01]  /*f610*/  SHF.R.U32.HI R3, RZ, 0x2, R25 ;  /* 0x00000002ff037819 */ /* 0x000fe20000011619 */
[----:B------:R-:W-:Y:S01]  /*f620*/  IMAD.IADD R0, R2, 0x1, -R0 ;  /* 0x0000000102007824 */ /* 0x000fe200078e0a00 */
[----:B------:R-:W-:Y:S02]  /*f630*/  LOP3.LUT R2, R25, 0x60, RZ, 0xc0, !PT ;  /* 0x0000006019027812 */ /* 0x000fe400078ec0ff */
[----:B------:R-:W-:Y:S02]  /*f640*/  LOP3.LUT R3, R3, 0x7, RZ, 0xc0, !PT ;  /* 0x0000000703037812 */ /* 0x000fe400078ec0ff */
[----:B------:R-:W-:Y:S02]  /*f650*/  SHF.R.U32.HI R2, RZ, 0x1, R2 ;  /* 0x00000001ff027819 */ /* 0x000fe40000011602 */
[----:B------:R-:W-:-:S04]  /*f660*/  LOP3.LUT R32, R32, 0x40, R3, 0xe2, !PT ;  /* 0x0000004020207812 */ /* 0x000fc800078ee203 */
[-C--:B------:R-:W-:Y:S02]  /*f670*/  LOP3.LUT R32, R32, R2.reuse, RZ, 0xfc, !PT ;  /* 0x0000000220207212 */ /* 0x080fe400078efcff */
[----:B------:R-:W-:-:S05]  /*f680*/  IADD3 R2, RZ, -R2, -R3 ;  /* 0x80000002ff027210 */ /* 0x000fca0007ffe803 */
[----:B------:R-:W-:Y:S02]  /*f690*/  IMAD R34, R34, -0x40, R2 ;  /* 0xffffffc022227824 */ /* 0x000fe400078e0202 */
[----:B----4-:R-:W-:-:S05]  /*f6a0*/  IMAD R2, R26, 0xc0, RZ ;  /* 0x000000c01a027824 */ /* 0x010fca00078e02ff */
[C---:B------:R-:W-:Y:S02]  /*f6b0*/  ISETP.GE.OR P0, PT, R2.reuse, UR6, P0 ;  /* 0x0000000602007c0c */ /* 0x040fe40008706670 */
[----:B------:R-:W-:Y:S01]  /*f6c0*/  IADD3 R34, -R2, UR6, R34 ;  /* 0x0000000602227c10 */ /* 0x000fe2000fffe122 */
[----:B------:R-:W-:Y:S01]  /*f6d0*/  IMAD.WIDE R32, R26, 0xc0, R32 ;  /* 0x000000c01a207825 */ /* 0x000fe200078e0220 */
[----:B------:R-:W-:-:S09]  /*f6e0*/  PRMT R30, R30, 0x6540, R24 ;  /* 0x000065401e1e7816 */ /* 0x000fd20000000018 */
[----:B------:R-:W-:Y:S05]  /*f6f0*/  @P0 BRA `(.L_x_36) ;  /* 0x00000128001c0947 */ /* 0x000fea0003800000 */
[----:B------:R-:W0:Y:S01]  /*f700*/  LDC.64 R26, c[0x0][0x5c8] ;  /* 0x00017200ff1a7b82 */ /* 0x000e220000000a00 */
[----:B------:R-:W-:Y:S01]  /*f710*/  USHF.R.S32.HI UR8, URZ, 0x1f, UR14 ;  /* 0x0000001f3f087899 */ /* 0x000fe2000801140e */
[--C-:B------:R-:W-:Y:S01]  /*f720*/  SHF.R.S32.HI R31, RZ, 0x1f, R30.reuse ;  /* 0x0000001fff1f7819 */ /* 0x100fe2000001141e */
[----:B------:R-:W-:Y:S01]  /*f730*/  ULDC.64 UR10, c[0x0][0x5d0] ;  /* 0x00017400000a7ab9 */ /* 0x000fe20000000a00 */
[----:B------:R-:W-:Y:S01]  /*f740*/  BSSY B0, `(.L_x_36) ;  /* 0x0001282000007945 */ /* 0x000fe20003800000 */
[----:B------:R-:W-:Y:S02]  /*f750*/  UIMAD UR6, UR8, UR10, URZ ;  /* 0x0000000a080672a4 */ /* 0x000fe4000f8e023f */
[----:B------:R-:W-:Y:S02]  /*f760*/  IMAD.U32 R24, RZ, RZ, UR10 ;  /* 0x0000000aff187e24 */ /* 0x000fe4000f8e00ff */
[----:B------:R-:W-:Y:S02]  /*f770*/  UIMAD UR6, UR14, UR11, UR6 ;  /* 0x0000000b0e0672a4 */ /* 0x000fe4000f8e0206 */
[----:B------:R-:W-:-:S04]  /*f780*/  IMAD.WIDE.U32 R24, R24, UR14, R30 ;  /* 0x0000000e18187c25 */ /* 0x000fc8000f8e001e */
[----:B------:R-:W-:Y:S01]  /*f790*/  VIADD R25, R25, UR6 ;  /* 0x0000000619197c36 */ /* 0x000fe20008000000 */
[----:B------:R-:W-:Y:S01]  /*f7a0*/  ULDC.64 UR6, c[0x0][0x5c0] ;  /* 0x0001700000067ab9 */ /* 0x000fe20000000a00 */
[-C--:B0-----:R-:W-:Y:S01]  /*f7b0*/  IMAD R2, R33, R26.reuse, RZ ;  /* 0x0000001a21027224 */ /* 0x081fe200078e02ff */
[----:B------:R-:W-:Y:S01]  /*f7c0*/  SHF.L.U64.HI R35, R26, 0x3, R27 ;  /* 0x000000031a237819 */ /* 0x000fe2000001021b */
[----:B------:R-:W-:-:S04]  /*f7d0*/  IMAD.WIDE.U32 R24, R32, R26, R24 ;  /* 0x0000001a20187225 */ /* 0x000fc800078e0018 */
[----:B------:R-:W-:Y:S01]  /*f7e0*/  IMAD R2, R32, R27, R2 ;  /* 0x0000001b20027224 */ /* 0x000fe200078e0202 */
[C---:B------:R-:W-:Y:S01]  /*f7f0*/  LEA R28, P2, R26.reuse, R24, 0x7 ;  /* 0x000000181a1c7211 */ /* 0x040fe200078438ff */
[----:B------:R-:W-:Y:S02]  /*f800*/  IMAD.SHL.U32 R3, R26, 0x8, RZ ;  /* 0x000000081a037824 */ /* 0x000fe400078e00ff */
[----:B------:R-:W-:Y:S01]  /*f810*/  IMAD.IADD R25, R25, 0x1, R2 ;  /* 0x0000000119197824 */ /* 0x000fe200078e0202 */
[C---:B------:R-:W-:Y:S02]  /*f820*/  IADD3 R2, P5, R24.reuse, UR6, RZ ;  /* 0x0000000618027c10 */ /* 0x040fe4000ffbe0ff */
[----:B------:R-:W-:Y:S02]  /*f830*/  IADD3 R24, P0, P1, R24, UR6, R3 ;  /* 0x0000000618187c10 */ /* 0x000fe4000f91e003 */
[----:B------:R-:W-:Y:S02]  /*f840*/  LEA.HI.X R29, R26, R25, R27, 0x7, P2 ;  /* 0x000000191a1d7211 */ /* 0x000fe400010f3c1b */
[----:B------:R-:W-:-:S02]  /*f850*/  IADD3 R26, P2, P3, R28, UR6, R3 ;  /* 0x000000061c1a7c10 */ /* 0x000fc4000fb5e003 */
[----:B------:R-:W-:Y:S02]  /*f860*/  IADD3.X R3, R25, UR7, RZ, P5, !PT ;  /* 0x0000000719037c10 */ /* 0x000fe4000affe4ff */
[----:B------:R-:W-:Y:S02]  /*f870*/  FSETP.NEU.AND P5, PT, RZ, UR21, PT ;  /* 0x00000015ff007c0b */ /* 0x000fe4000bfad000 */
[----:B------:R-:W-:Y:S02]  /*f880*/  IADD3 R28, P6, R28, UR6, RZ ;  /* 0x000000061c1c7c10 */ /* 0x000fe4000ffde0ff */
[--C-:B------:R-:W-:Y:S02]  /*f890*/  IADD3.X R27, R29, UR7, R35.reuse, P2, P3 ;  /* 0x000000071d1b7c10 */ /* 0x100fe400097e6423 */
[----:B------:R-:W-:Y:S02]  /*f8a0*/  IADD3.X R25, R25, UR7, R35, P0, P1 ;  /* 0x0000000719197c10 */ /* 0x000fe400087e2423 */
[----:B------:R-:W-:-:S05]  /*f8b0*/  IADD3.X R29, R29, UR7, RZ, P6, !PT ;  /* 0x000000071d1d7c10 */ /* 0x000fca000b7fe4ff */
[----:B------:R-:W-:Y:S05]  /*f8c0*/  @!P5 BRA `(.L_x_37) ;  /* 0x000000dc001cd947 */ /* 0x000fea0003800000 */
[----:B------:R-:W-:Y:S01]  /*f8d0*/  ULDC.64 UR6, c[0x0][0x5b8] ;  /* 0x00016e0000067ab9 */ /* 0x000fe20000000a00 */
[----:B------:R-:W-:Y:S01]  /*f8e0*/  BSSY B1, `(.L_x_38) ;  /* 0x0000013000017945 */ /* 0x000fe20003800000 */
[----:B------:R-:W-:Y:S01]  /*f8f0*/  IMAD.U32 R35, RZ, RZ, UR6 ;  /* 0x00000006ff237e24 */ /* 0x000fe2000f8e00ff */
[----:B------:R-:W-:-:S03]  /*f900*/  UIMAD UR6, UR8, UR6, URZ ;  /* 0x00000006080672a4 */ /* 0x000fc6000f8e023f */
[----:B------:R-:W-:Y:S01]  /*f910*/  IMAD.WIDE.U32 R30, R35, UR14, R30 ;  /* 0x0000000e231e7c25 */ /* 0x000fe2000f8e001e */
[----:B------:R-:W-:Y:S01]  /*f920*/  UIMAD UR6, UR14, UR7, UR6 ;  /* 0x000000070e0672a4 */ /* 0x000fe2000f8e0206 */
[----:B------:R-:W-:Y:S02]  /*f930*/  ULDC.64 UR8, c[0x0][0x5a8] ;  /* 0x00016a0000087ab9 */ /* 0x000fe40000000a00 */
[----:B------:R-:W-:-:S03]  /*f940*/  IMAD.MOV.U32 R36, RZ, RZ, R30 ;  /* 0x000000ffff247224 */ /* 0x000fc600078e001e */
[----:B------:R-:W-:Y:S01]  /*f950*/  VIADD R37, R31, UR6 ;  /* 0x000000061f257c36 */ /* 0x000fe20008000000 */
[----:B------:R-:W-:Y:S02]  /*f960*/  ULDC.64 UR6, c[0x0][0x5b0] ;  /* 0x00016c0000067ab9 */ /* 0x000fe40000000a00 */
[----:B------:R-:W-:Y:S02]  /*f970*/  IMAD R35, R33, UR6, RZ ;  /* 0x0000000621237c24 */ /* 0x000fe4000f8e02ff */
[----:B------:R-:W-:-:S04]  /*f980*/  IMAD.WIDE.U32 R30, R32, UR6, R36 ;  /* 0x00000006201e7c25 */ /* 0x000fc8000f8e0024 */
[----:B------:R-:W-:Y:S01]  /*f990*/  IMAD R35, R32, UR7, R35 ;  /* 0x0000000720237c24 */ /* 0x000fe2000f8e0223 */
[----:B------:R-:W-:-:S04]  /*f9a0*/  IADD3 R30, P0, R30, UR8, RZ ;  /* 0x000000081e1e7c10 */ /* 0x000fc8000ff1e0ff */
[--C-:B------:R-:W-:Y:S02]  /*f9b0*/  IADD3.X R31, R31, UR9, R35.reuse, P0, !PT ;  /* 0x000000091f1f7c10 */ /* 0x100fe400087fe423 */
[----:B------:R-:W-:Y:S02]  /*f9c0*/  ISETP.GE.AND P0, PT, R34, 0x1, PT ;  /* 0x000000012200780c */ /* 0x000fe40003f06270 */
[----:B------:R-:W-:Y:S02]  /*f9d0*/  PRMT R35, RZ, 0x7610, R35 ;  /* 0x00007610ff237816 */ /* 0x000fe40000000023 */
[----:B------:R-:W-:-:S13]  /*f9e0*/  ISETP.LT.OR P1, PT, R0, 0x1, !P0 ;  /* 0x000000010000780c */ /* 0x000fda0004721670 */
[----:B------:R-:W-:Y:S05]  /*f9f0*/  @P1 BRA `(.L_x_39) ;  /* 0x0000000000041947 */ /* 0x000fea0003800000 */
[----:B------:R0:W5:Y:S02]  /*fa00*/  LDG.E.U8 R35, desc[UR18][R30.64] ;  /* 0x000000121e237981 */ /* 0x000164000c1e1100 */
.L_x_39:
[----:B------:R-:W-:Y:S05]  /*fa10*/  BSYNC B1 ;  /* 0x0000000000017941 */ /* 0x000fea0003800000 */
.L_x_38:
[----:B-----5:R-:W-:Y:S01]  /*fa20*/  LOP3.LUT R35, R35, 0xff, RZ, 0xc0, !PT ;  /* 0x000000ff23237812 */ /* 0x020fe200078ec0ff */
[----:B------:R-:W-:Y:S03]  /*fa30*/  BSSY B1, `(.L_x_40) ;  /* 0x000000b000017945 */ /* 0x000fe60003800000 */
[----:B------:R-:W-:-:S05]  /*fa40*/  F2FP.F16.E4M3.UNPACK_B R35, R35 ;  /* 0x00000023ff23723e */ /* 0x000fca00020006ff */
[----:B------:R-:W-:-:S05]  /*fa50*/  HADD2.F32 R35, -RZ, R35.H0_H0 ;  /* 0x20000023ff237230 */ /* 0x000fca0000004100 */
[----:B------:R-:W-:-:S04]  /*fa60*/  FMUL R35, R35, UR21 ;  /* 0x0000001523237c20 */ /* 0x000fc80008400000 */
[----:B------:R-:W-:-:S05]  /*fa70*/  FFMA R4, R4, UR20, R35 ;  /* 0x0000001404047c23 */ /* 0x000fca0008000023 */
[----:B------:R-:W-:-:S05]  /*fa80*/  F2FP.SATFINITE.E4M3.F32.PACK_AB_MERGE_C R4, RZ, R4, RZ ;  /* 0x00000004ff04723e */ /* 0x000fca00048070ff */
[----:B------:R1:W-:Y:S01]  /*fa90*/  @!P1 STG.E.U8 desc[UR18][R2.64], R4 ;  /* 0x0000000402009986 */ /* 0x0003e2000c101112 */
[----:B------:R-:W-:Y:S02]  /*faa0*/  ISETP.LT.OR P1, PT, R0, 0x2, !P0 ;  /* 0x000000020000780c */ /* 0x000fe40004721670 */
[----:B-1----:R-:W-:-:S11]  /*fab0*/  PRMT R4, RZ, 0x7610, R4 ;  /* 0x00007610ff047816 */ /* 0x002fd60000000004 */
[----:B------:R-:W-:Y:S05]  /*fac0*/  @P1 BRA `(.L_x_41) ;  /* 0x0000000000041947 */ /* 0x000fea0003800000 */
[----:B------:R1:W5:Y:S02]  /*fad0*/  LDG.E.U8 R4, desc[UR18][R30.64+0x1] ;  /* 0x000001121e047981 */ /* 0x000364000c1e1100 */
.L_x_41:
[----:B------:R-:W-:Y:S05]  /*fae0*/  BSYNC B1 ;  /* 0x0000000000017941 */ /* 0x000fea0003800000 */
.L_x_40:
        /* <DEDUP_REMOVED lines=8> */
[----:B------:R-:W-:-:S05]  /*fb70*/  IADD3 R4, P1, R32, 0x8, RZ ;  /* 0x0000000820047810 */ /* 0x000fca0007f3e0ff */
[----:B----4-:R-:W-:-:S04]  /*fb80*/  IMAD.X R5, RZ, RZ, R33, P1 ;  /* 0x000000ffff057224 */ /* 0x010fc800008e0621 */
[----:B------:R-:W-:-:S04]  /*fb90*/  IMAD R5, R5, UR6, RZ ;  /* 0x0000000605057c24 */ /* 0x000fc8000f8e02ff */
[C---:B------:R-:W-:Y:S02]  /*fba0*/  IMAD R35, R4.reuse, UR7, R5 ;  /* 0x0000000704237c24 */ /* 0x040fe4000f8e0205 */
[----:B------:R-:W-:-:S03]  /*fbb0*/  IMAD.WIDE.U32 R4, R4, UR6, R36 ;  /* 0x0000000604047c25 */ /* 0x000fc6000f8e0024 */
[----:B------:R-:W-:-:S04]  /*fbc0*/  IADD3 R4, P1, R4, UR8, RZ ;  /* 0x0000000804047c10 */ /* 0x000fc8000ff3e0ff */
[--C-:B------:R-:W-:Y:S02]  /*fbd0*/  IADD3.X R5, R5, UR9, R35.reuse, P1, !PT ;  /* 0x0000000905057c10 */ /* 0x100fe40008ffe423 */
[----:B------:R-:W-:Y:S02]  /*fbe0*/  ISETP.GE.AND P1, PT, R34, 0x9, PT ;  /* 0x000000092200780c */ /* 0x000fe40003f26270 */
[----:B------:R-:W-:Y:S02]  /*fbf0*/  PRMT R35, RZ, 0x7610, R35 ;  /* 0x00007610ff237816 */ /* 0x000fe40000000023 */
[----:B------:R-:W-:-:S13]  /*fc00*/  ISETP.LT.OR P2, PT, R0, 0x1, !P1 ;  /* 0x000000010000780c */ /* 0x000fda0004f41670 */
[----:B------:R-:W-:Y:S05]  /*fc10*/  @P2 BRA `(.L_x_43) ;  /* 0x0000000000042947 */ /* 0x000fea0003800000 */
[----:B------:R4:W5:Y:S02]  /*fc20*/  LDG.E.U8 R35, desc[UR18][R4.64] ;  /* 0x0000001204237981 */ /* 0x000964000c1e1100 */
.L_x_43:
[----:B------:R-:W-:Y:S05]  /*fc30*/  BSYNC B1 ;  /* 0x0000000000017941 */ /* 0x000fea0003800000 */
.L_x_42:
        /* <DEDUP_REMOVED lines=9> */
[----:B0-----:R-:W-:-:S11]  /*fcd0*/  PRMT R6, RZ, 0x7610, R6 ;  /* 0x00007610ff067816 */ /* 0x001fd60000000006 */
[----:B------:R-:W-:Y:S05]  /*fce0*/  @P2 BRA `(.L_x_45) ;  /* 0x0000000000042947 */ /* 0x000fea0003800000 */
[----:B------:R0:W5:Y:S02]  /*fcf0*/  LDG.E.U8 R6, desc[UR18][R4.64+0x1] ;  /* 0x0000011204067981 */ /* 0x000164000c1e1100 */
.L_x_45:
[----:B------:R-:W-:Y:S05]  /*fd00*/  BSYNC B1 ;  /* 0x0000000000017941 */ /* 0x000fea0003800000 */
.L_x_44:
[----:B-----5:R-:W-:Y:S01]  /*fd10*/  LOP3.LUT R6, R6, 0xff, RZ, 0xc0, !PT ;  /* 0x000000ff06067812 */ /* 0x020fe200078ec0ff */
[----:B------:R-:W-:Y:S01]  /*fd20*/  BSSY B1, `(.L_x_46) ;  /* 0x000000b000017945 */ /* 0x000fe20003800000 */
[----:B------:R-:W-:Y:S02]  /*fd30*/  ISETP.LT.OR P3, PT, R0, 0x9, !P0 ;  /* 0x000000090000780c */ /* 0x000fe40004761670 */
[----:B------:R-:W-:-:S05]  /*fd40*/  F2FP.F16.E4M3.UNPACK_B R6, R6 ;  /* 0x00000006ff06723e */ /* 0x000fca00020006ff */
[----:B------:R-:W-:-:S05]  /*fd50*/  HADD2.F32 R6, -RZ, R6.H0_H0 ;  /* 0x20000006ff067230 */ /* 0x000fca0000004100 */
[----:B------:R-:W-:-:S04]  /*fd60*/  FMUL R6, R6, UR21 ;  /* 0x0000001506067c20 */ /* 0x000fc80008400000 */
[--C-:B------:R-:W-:Y:S01]  /*fd70*/  FFMA R7, R7, UR20, R6.reuse ;  /* 0x0000001407077c23 */ /* 0x100fe20008000006 */
[----:B------:R-:W-:-:S04]  /*fd80*/  PRMT R6, RZ, 0x7610, R6 ;  /* 0x00007610ff067816 */ /* 0x000fc80000000006 */
[----:B------:R-:W-:-:S05]  /*fd90*/  F2FP.SATFINITE.E4M3.F32.PACK_AB_MERGE_C R7, RZ, R7, RZ ;  /* 0x00000007ff07723e */ /* 0x000fca00048070ff */
[----:B------:R0:W-:Y:S01]  /*fda0*/  @!P2 STG.E.U8 desc[UR18][R24.64+0x1], R7 ;  /* 0x000001071800a986 */ /* 0x0001e2000c101112 */
[----:B------:R-:W-:Y:S05]  /*fdb0*/  @P3 BRA `(.L_x_47) ;  /* 0x0000000000043947 */ /* 0x000fea0003800000 */
[----:B------:R0:W5:Y:S02]  /*fdc0*/  LDG.E.U8 R6, desc[UR18][R30.64+0x8] ;  /* 0x000008121e067981 */ /* 0x000164000c1e1100 */
.L_x_47:
[----:B------:R-:W-:Y:S05]  /*fdd0*/  BSYNC B1 ;  /* 0x0000000000017941 */ /* 0x000fea0003800000 */
.L_x_46:
        /* <DEDUP_REMOVED lines=12> */
.L_x_49:
[----:B------:R-:W-:Y:S05]  /*fea0*/  BSYNC B1 ;  /* 0x0000000000017941 */ /* 0x000fea0003800000 */
.L_x_48:
        /* <DEDUP_REMOVED lines=12> */
.L_x_51:
[----:B------:R-:W-:Y:S05]  /*ff70*/  BSYNC B1 ;  /* 0x0000000000017941 */ /* 0x000fea0003800000 */
.L_x_50:
        /* <DEDUP_REMOVED lines=12> */
.L_x_53:
[----:B------:R-:W-:Y:S05]  /*10040*/  BSYNC B1 ;  /* 0x0000000000017941 */ /* 0x000fea0003800000 */
.L_x_52:
        /* <DEDUP_REMOVED lines=12> */
.L_x_55:
[----:B------:R-:W-:Y:S05]  /*10110*/  BSYNC B1 ;  /* 0x0000000000017941 */ /* 0x000fea0003800000 */
.L_x_54:
        /* <DEDUP_REMOVED lines=12> */
.L_x_57:
[----:B------:R-:W-:Y:S05]  /*101e0*/  BSYNC B1 ;  /* 0x0000000000017941 */ /* 0x000fea0003800000 */
.L_x_56:
        /* <DEDUP_REMOVED lines=12> */
.L_x_59:
[----:B------:R-:W-:Y:S05]  /*102b0*/  BSYNC B1 ;  /* 0x0000000000017941 */ /* 0x000fea0003800000 */
.L_x_58:
        /* <DEDUP_REMOVED lines=12> */
.L_x_61:
[----:B------:R-:W-:Y:S05]  /*10380*/  BSYNC B1 ;  /* 0x0000000000017941 */ /* 0x000fea0003800000 */
.L_x_60:
        /* <DEDUP_REMOVED lines=12> */
.L_x_63:
[----:B------:R-:W-:Y:S05]  /*10450*/  BSYNC B1 ;  /* 0x0000000000017941 */ /* 0x000fea0003800000 */
.L_x_62:
        /* <DEDUP_REMOVED lines=12> */
.L_x_65:
[----:B------:R-:W-:Y:S05]  /*10520*/  BSYNC B1 ;  /* 0x0000000000017941 */ /* 0x000fea0003800000 */
.L_x_64:
        /* <DEDUP_REMOVED lines=12> */
.L_x_67:
[----:B------:R-:W-:Y:S05]  /*105f0*/  BSYNC B1 ;  /* 0x0000000000017941 */ /* 0x000fea0003800000 */
.L_x_66:
        /* <DEDUP_REMOVED lines=12> */
.L_x_69:
[----:B------:R-:W-:Y:S05]  /*106c0*/  BSYNC B1 ;  /* 0x0000000000017941 */ /* 0x000fea0003800000 */
.L_x_68:
        /* <DEDUP_REMOVED lines=12> */
.L_x_71:
[----:B------:R-:W-:Y:S05]  /*10790*/  BSYNC B1 ;  /* 0x0000000000017941 */ /* 0x000fea0003800000 */
.L_x_70:
        /* <DEDUP_REMOVED lines=12> */
.L_x_73:
[----:B------:R-:W-:Y:S05]  /*10860*/  BSYNC B1 ;  /* 0x0000000000017941 */ /* 0x000fea0003800000 */
.L_x_72:
        /* <DEDUP_REMOVED lines=12> */
.L_x_75:
[----:B------:R-:W-:Y:S05]  /*10930*/  BSYNC B1 ;  /* 0x0000000000017941 */ /* 0x000fea0003800000 */
.L_x_74:
        /* <DEDUP_REMOVED lines=12> */
.L_x_77:
[----:B------:R-:W-:Y:S05]  /*10a00*/  BSYNC B1 ;  /* 0x0000000000017941 */ /* 0x000fea0003800000 */
.L_x_76:
        /* <DEDUP_REMOVED lines=12> */
.L_x_79:
[----:B------:R-:W-:Y:S05]  /*10ad0*/  BSYNC B1 ;  /* 0x0000000000017941 */ /* 0x000fea0003800000 */
.L_x_78:
        /* <DEDUP_REMOVED lines=12> */
.L_x_81:
[----:B------:R-:W-:Y:S05]  /*10ba0*/  BSYNC B1 ;  /* 0x0000000000017941 */ /* 0x000fea0003800000 */
.L_x_80:
        /* <DEDUP_REMOVED lines=12> */
.L_x_83:
[----:B------:R-:W-:Y:S05]  /*10c70*/  BSYNC B1 ;  /* 0x0000000000017941 */ /* 0x000fea0003800000 */
.L_x_82:
        /* <DEDUP_REMOVED lines=12> */
.L_x_85:
[----:B------:R-:W-:Y:S05]  /*10d40*/  BSYNC B1 ;  /* 0x0000000000017941 */ /* 0x000fea0003800000 */
.L_x_84:
        /* <DEDUP_REMOVED lines=12> */
.L_x_87:
[----:B------:R-:W-:Y:S05]  /*10e10*/  BSYNC B1 ;  /* 0x0000000000017941 */ /* 0x000fea0003800000 */
.L_x_86:
        /* <DEDUP_REMOVED lines=12> */
.L_x_89:
[----:B------:R-:W-:Y:S05]  /*10ee0*/  BSYNC B1 ;  /* 0x0000000000017941 */ /* 0x000fea0003800000 */
.L_x_88:
        /* <DEDUP_REMOVED lines=12> */
.L_x_91:
[----:B------:R-:W-:Y:S05]  /*10fb0*/  BSYNC B1 ;  /* 0x0000000000017941 */ /* 0x000fea0003800000 */
.L_x_90:
        /* <DEDUP_REMOVED lines=12> */
.L_x_93:
[----:B------:R-:W-:Y:S05]  /*11080*/  BSYNC B1 ;  /* 0x0000000000017941 */ /* 0x000fea0003800000 */
.L_x_92:
        /* <DEDUP_REMOVED lines=12> */
.L_x_95:
[----:B------:R-:W-:Y:S05]  /*11150*/  BSYNC B1 ;  /* 0x0000000000017941 */ /* 0x000fea0003800000 */
.L_x_94:
        /* <DEDUP_REMOVED lines=12> */
.L_x_97:
[----:B------:R-:W-:Y:S05]  /*11220*/  BSYNC B1 ;  /* 0x0000000000017941 */ /* 0x000fea0003800000 */
.L_x_96:
        /* <DEDUP_REMOVED lines=12> */
.L_x_99:
[----:B------:R-:W-:Y:S05]  /*112f0*/  BSYNC B1 ;  /* 0x0000000000017941 */ /* 0x000fea0003800000 */
.L_x_98:
        /* <DEDUP_REMOVED lines=12> */
.L_x_101:
[----:B------:R-:W-:Y:S05]  /*113c0*/  BSYNC B1 ;  /* 0x0000000000017941 */ /* 0x000fea0003800000 */
.L_x_100:
        /* <DEDUP_REMOVED lines=12> */
.L_x_103:
[----:B------:R-:W-:Y:S05]  /*11490*/  BSYNC B1 ;  /* 0x0000000000017941 */ /* 0x000fea0003800000 */
.L_x_102:
        /* <DEDUP_REMOVED lines=12> */
.L_x_105:
[----:B------:R-:W-:Y:S05]  /*11560*/  BSYNC B1 ;  /* 0x0000000000017941 */ /* 0x000fea0003800000 */
.L_x_104:
        /* <DEDUP_REMOVED lines=12> */
.L_x_107:
[----:B------:R-:W-:Y:S05]  /*11630*/  BSYNC B1 ;  /* 0x0000000000017941 */ /* 0x000fea0003800000 */
.L_x_106:
        /* <DEDUP_REMOVED lines=12> */
.L_x_109:
[----:B------:R-:W-:Y:S05]  /*11700*/  BSYNC B1 ;  /* 0x0000000000017941 */ /* 0x000fea0003800000 */
.L_x_108:
        /* <DEDUP_REMOVED lines=12> */
.L_x_111:
[----:B------:R-:W-:Y:S05]  /*117d0*/  BSYNC B1 ;  /* 0x0000000000017941 */ /* 0x000fea0003800000 */
.L_x_110:
        /* <DEDUP_REMOVED lines=12> */
.L_x_113:
[----:B------:R-:W-:Y:S05]  /*118a0*/  BSYNC B1 ;  /* 0x0000000000017941 */ /* 0x000fea0003800000 */
.L_x_112:
        /* <DEDUP_REMOVED lines=12> */
.L_x_115:
[----:B------:R-:W-:Y:S05]  /*11970*/  BSYNC B1 ;  /* 0x0000000000017941 */ /* 0x000fea0003800000 */
.L_x_114:
        /* <DEDUP_REMOVED lines=12> */
.L_x_117:
[----:B------:R-:W-:Y:S05]  /*11a40*/  BSYNC B1 ;  /* 0x0000000000017941 */ /* 0x000fea0003800000 */
.L_x_116:
        /* <DEDUP_REMOVED lines=12> */
.L_x_119:
[----:B------:R-:W-:Y:S05]  /*11b10*/  BSYNC B1 ;  /* 0x0000000000017941 */ /* 0x000fea0003800000 */
.L_x_118:
        /* <DEDUP_REMOVED lines=12> */
.L_x_121:
[----:B------:R-:W-:Y:S05]  /*11be0*/  BSYNC B1 ;  /* 0x0000000000017941 */ /* 0x000fea0003800000 */
.L_x_120:
        /* <DEDUP_REMOVED lines=12> */
.L_x_123:
[----:B------:R-:W-:Y:S05]  /*11cb0*/  BSYNC B1 ;  /* 0x0000000000017941 */ /* 0x000fea0003800000 */
.L_x_122:
        /* <DEDUP_REMOVED lines=12> */
.L_x_125:
[----:B------:R-:W-:Y:S05]  /*11d80*/  BSYNC B1 ;  /* 0x0000000000017941 */ /* 0x000fea0003800000 */
.L_x_124:
        /* <DEDUP_REMOVED lines=12> */
.L_x_127:
[----:B------:R-:W-:Y:S05]  /*11e50*/  BSYNC B1 ;  /* 0x0000000000017941 */ /* 0x000fea0003800000 */
.L_x_126:
        /* <DEDUP_REMOVED lines=12> */
.L_x_129:
[----:B------:R-:W-:Y:S05]  /*11f20*/  BSYNC B1 ;  /* 0x0000000000017941 */ /* 0x000fea0003800000 */
.L_x_128:
        /* <DEDUP_REMOVED lines=12> */
.L_x_131:
[----:B------:R-:W-:Y:S05]  /*11ff0*/  BSYNC B1 ;  /* 0x0000000000017941 */ /* 0x000fea0003800000 */
.L_x_130:
        /* <DEDUP_REMOVED lines=12> */
.L_x_133:
[----:B------:R-:W-:Y:S05]  /*120c0*/  BSYNC B1 ;  /* 0x0000000000017941 */ /* 0x000fea0003800000 */
.L_x_132:
        /* <DEDUP_REMOVED lines=12> */
.L_x_135:
[----:B------:R-:W-:Y:S05]  /*12190*/  BSYNC B1 ;  /* 0x0000000000017941 */ /* 0x000fea0003800000 */
.L_x_134:
        /* <DEDUP_REMOVED lines=12> */
.L_x_137:
[----:B------:R-:W-:Y:S05]  /*12260*/  BSYNC B1 ;  /* 0x0000000000017941 */ /* 0x000fea0003800000 */
.L_x_136:
[----:B-----5:R-:W-:Y:S01]  /*12270*/  LOP3.LUT R6, R6, 0xff, RZ, 0xc0, !PT ;  /* 0x000000ff06067812 */ /* 0x020fe200078ec0ff */
[----:B------:R-:W-:Y:S01]  /*12280*/  BSSY B1, `(.L_x_138) ;  /* 0x000000b000017945 */ /* 0x000fe20003800000 */
[----:B------:R-:W-:Y:S02]  /*12290*/  ISETP.LT.OR P3, PT, R0, 0x61, !P1 ;  /* 0x000000610000780c */ /* 0x000fe40004f61670 */
[----:B------:R-:W-:-:S05]  /*122a0*/  F2FP.F16.E4M3.UNPACK_B R6, R6 ;  /* 0x00000006ff06723e */ /* 0x000fca00020006ff */
[----:B------:R-:W-:-:S05]  /*122b0*/  HADD2.F32 R6, -RZ, R6.H0_H0 ;  /* 0x20000006ff067230 */ /* 0x000fca0000004100 */
[----:B------:R-:W-:-:S04]  /*122c0*/  FMUL R6, R6, UR21 ;  /* 0x0000001506067c20 */ /* 0x000fc80008400000 */
[----:B------:R-:W-:-:S05]  /*122d0*/  FFMA R6, R181, UR20, R6 ;  /* 0x00000014b5067c23 */ /* 0x000fca0008000006 */
[----:B0-----:R-:W-:Y:S02]  /*122e0*/  F2FP.SATFINITE.E4M3.F32.PACK_AB_MERGE_C R7, RZ, R6, RZ ;  /* 0x00000006ff07723e */ /* 0x001fe400048070ff */
[----:B------:R-:W-:-:S03]  /*122f0*/  PRMT R6, RZ, 0x7610, R6 ;  /* 0x00007610ff067816 */ /* 0x000fc60000000006 */
[----:B------:R0:W-:Y:S01]  /*12300*/  @!P2 STG.E.U8 desc[UR18][R2.64+0x61], R7 ;  /* 0x000061070200a986 */ /* 0x0001e2000c101112 */
[----:B------:R-:W-:Y:S05]  /*12310*/  @P3 BRA `(.L_x_139) ;  /* 0x0000000000043947 */ /* 0x000fea0003800000 */
[----:B------:R0:W5:Y:S02]  /*12320*/  LDG.E.U8 R6, desc[UR18][R4.64+0x60] ;  /* 0x0000601204067981 */ /* 0x000164000c1e1100 */
.L_x_139:
[----:B------:R-:W-:Y:S05]  /*12330*/  BSYNC B1 ;  /* 0x0000000000017941 */ /* 0x000fea0003800000 */
.L_x_138:
        /* <DEDUP_REMOVED lines=12> */
.L_x_141:
[----:B------:R-:W-:Y:S05]  /*12400*/  BSYNC B1 ;  /* 0x0000000000017941 */ /* 0x000fea0003800000 */
.L_x_140:
        /* <DEDUP_REMOVED lines=12> */
.L_x_143:
[----:B------:R-:W-:Y:S05]  /*124d0*/  BSYNC B1 ;  /* 0x0000000000017941 */ /* 0x000fea0003800000 */
.L_x_142:
[----:B-----5:R-:W-:Y:S01]  /*124e0*/  LOP3.LUT R6, R6, 0xff, RZ, 0xc0, !PT ;  /* 0x000000ff06067812 */ /* 0x020fe200078ec0ff */
[----:B------:R-:W-:Y:S01]  /*124f0*/  BSSY B1, `(.L_x_144) ;  /* 0x000000b000017945 */ /* 0x000fe20003800000 */
[----:B------:R-:W-:Y:S02]  /*12500*/  ISETP.LT.OR P2, PT, R0, 0x6a, !P0 ;  /* 0x0000006a0000780c */ /* 0x000fe40004741670 */
[----:B------:R-:W-:-:S05]  /*12510*/  F2FP.F16.E4M3.UNPACK_B R6, R6 ;  /* 0x00000006ff06723e */ /* 0x000fca00020006ff */
[----:B------:R-:W-:-:S05]  /*12520*/  HADD2.F32 R6, -RZ, R6.H0_H0 ;  /* 0x20000006ff067230 */ /* 0x000fca0000004100 */
[----:B0-----:R-:W-:Y:S01]  /*12530*/  FMUL R7, R6, UR21 ;  /* 0x0000001506077c20 */ /* 0x001fe20008400000 */
[----:B------:R-:W-:-:S03]  /*12540*/  PRMT R6, RZ, 0x7610, R6 ;  /* 0x00007610ff067816 */ /* 0x000fc60000000006 */
[----:B------:R-:W-:-:S05]  /*12550*/  FFMA R7, R184, UR20, R7 ;  /* 0x00000014b8077c23 */ /* 0x000fca0008000007 */
[----:B------:R-:W-:-:S05]  /*12560*/  F2FP.SATFINITE.E4M3.F32.PACK_AB_MERGE_C R7, RZ, R7, RZ ;  /* 0x00000007ff07723e */ /* 0x000fca00048070ff */
[----:B------:R0:W-:Y:S01]  /*12570*/  @!P3 STG.E.U8 desc[UR18][R2.64+0x68], R7 ;  /* 0x000068070200b986 */ /* 0x0001e2000c101112 */
[----:B------:R-:W-:Y:S05]  /*12580*/  @P2 BRA `(.L_x_145) ;  /* 0x0000000000042947 */ /* 0x000fea0003800000 */
[----:B------:R0:W5:Y:S02]  /*12590*/  LDG.E.U8 R6, desc[UR18][R30.64+0x69] ;  /* 0x000069121e067981 */ /* 0x000164000c1e1100 */
.L_x_145:
[----:B------:R-:W-:Y:S05]  /*125a0*/  BSYNC B1 ;  /* 0x0000000000017941 */ /* 0x000fea0003800000 */
.L_x_144:
        /* <DEDUP_REMOVED lines=12> */
.L_x_147:
[----:B------:R-:W-:Y:S05]  /*12670*/  BSYNC B1 ;  /* 0x0000000000017941 */ /* 0x000fea0003800000 */
.L_x_146:
        /* <DEDUP_REMOVED lines=12> */
.L_x_149:
[----:B------:R-:W-:Y:S05]  /*12740*/  BSYNC B1 ;  /* 0x0000000000017941 */ /* 0x000fea0003800000 */
.L_x_148:
        /* <DEDUP_REMOVED lines=12> */
.L_x_151:
[----:B------:R-:W-:Y:S05]  /*12810*/  BSYNC B1 ;  /* 0x0000000000017941 */ /* 0x000fea0003800000 */
.L_x_150:
        /* <DEDUP_REMOVED lines=12> */
.L_x_153:
[----:B------:R-:W-:Y:S05]  /*128e0*/  BSYNC B1 ;  /* 0x0000000000017941 */ /* 0x000fea0003800000 */
.L_x_152:
        /* <DEDUP_REMOVED lines=12> */
.L_x_155:
[----:B------:R-:W-:Y:S05]  /*129b0*/  BSYNC B1 ;  /* 0x0000000000017941 */ /* 0x000fea0003800000 */
.L_x_154:
        /* <DEDUP_REMOVED lines=12> */
.L_x_157:
[----:B------:R-:W-:Y:S05]  /*12a80*/  BSYNC B1 ;  /* 0x0000000000017941 */ /* 0x000fea0003800000 */
.L_x_156:
        /* <DEDUP_REMOVED lines=12> */
.L_x_159:
[----:B------:R-:W-:Y:S05]  /*12b50*/  BSYNC B1 ;  /* 0x0000000000017941 */ /* 0x000fea0003800000 */
.L_x_158:
        /* <DEDUP_REMOVED lines=12> */
.L_x_161:
[----:B------:R-:W-:Y:S05]  /*12c20*/  BSYNC B1 ;  /* 0x0000000000017941 */ /* 0x000fea0003800000 */
.L_x_160:
        /* <DEDUP_REMOVED lines=12> */
.L_x_163:
[----:B------:R-:W-:Y:S05]  /*12cf0*/  BSYNC B1 ;  /* 0x0000000000017941 */ /* 0x000fea0003800000 */
.L_x_162:
        /* <DEDUP_REMOVED lines=12> */
.L_x_165:
[----:B------:R-:W-:Y:S05]  /*12dc0*/  BSYNC B1 ;  /* 0x0000000000017941 */ /* 0x000fea0003800000 */
.L_x_164:
        /* <DEDUP_REMOVED lines=12> */
.L_x_167:
[----:B------:R-:W-:Y:S05]  /*12e90*/  BSYNC B1 ;  /* 0x0000000000017941 */ /* 0x000fea0003800000 */
.L_x_166:
        /* <DEDUP_REMOVED lines=12> */
.L_x_169:
[----:B------:R-:W-:Y:S05]  /*12f60*/  BSYNC B1 ;  /* 0x0000000000017941 */ /* 0x000fea0003800000 */
.L_x_168:
        /* <DEDUP_REMOVED lines=12> */
.L_x_171:
[----:B------:R-:W-:Y:S05]  /*13030*/  BSYNC B1 ;  /* 0x0000000000017941 */ /* 0x000fea0003800000 */
.L_x_170:
        /* <DEDUP_REMOVED lines=12> */
.L_x_173:
[----:B------:R-:W-:Y:S05]  /*13100*/  BSYNC B1 ;  /* 0x0000000000017941 */ /* 0x000fea0003800000 */
.L_x_172:
        /* <DEDUP_REMOVED lines=12> */
.L_x_175:
[----:B------:R-:W-:Y:S05]  /*131d0*/  BSYNC B1 ;  /* 0x0000000000017941 */ /* 0x000fea0003800000 */
.L_x_174:
        /* <DEDUP_REMOVED lines=12> */
.L_x_177:
[----:B------:R-:W-:Y:S05]  /*132a0*/  BSYNC B1 ;  /* 0x0000000000017941 */ /* 0x000fea0003800000 */
.L_x_176:
        /* <DEDUP_REMOVED lines=12> */
.L_x_179:
[----:B------:R-:W-:Y:S05]  /*13370*/  BSYNC B1 ;  /* 0x0000000000017941 */ /* 0x000fea0003800000 */
.L_x_178:
        /* <DEDUP_REMOVED lines=12> */
.L_x_181:
[----:B------:R-:W-:Y:S05]  /*13440*/  BSYNC B1 ;  /* 0x0000000000017941 */ /* 0x000fea0003800000 */
.L_x_180:
        /* <DEDUP_REMOVED lines=12> */
.L_x_183:
[----:B------:R-:W-:Y:S05]  /*13510*/  BSYNC B1 ;  /* 0x0000000000017941 */ /* 0x000fea0003800000 */
.L_x_182:
        /* <DEDUP_REMOVED lines=12> */
.L_x_185:
[----:B------:R-:W-:Y:S05]  /*135e0*/  BSYNC B1 ;  /* 0x0000000000017941 */ /* 0x000fea0003800000 */
.L_x_184:
        /* <DEDUP_REMOVED lines=12> */
.L_x_187:
[----:B------:R-:W-:Y:S05]  /*136b0*/  BSYNC B1 ;  /* 0x0000000000017941 */ /* 0x000fea0003800000 */
.L_x_186:
        /* <DEDUP_REMOVED lines=12> */
.L_x_189:
[----:B------:R-:W-:Y:S05]  /*13780*/  BSYNC B1 ;  /* 0x0000000000017941 */ /* 0x000fea0003800000 */
.L_x_188:
        /* <DEDUP_REMOVED lines=12> */
.L_x_191:
[----:B------:R-:W-:Y:S05]  /*13850*/  BSYNC B1 ;  /* 0x0000000000017941 */ /* 0x000fea0003800000 */
.L_x_190:
        /* <DEDUP_REMOVED lines=12> */
.L_x_193:
[----:B------:R-:W-:Y:S05]  /*13920*/  BSYNC B1 ;  /* 0x0000000000017941 */ /* 0x000fea0003800000 */
.L_x_192:
        /* <DEDUP_REMOVED lines=12> */
.L_x_195:
[----:B------:R-:W-:Y:S05]  /*139f0*/  BSYNC B1 ;  /* 0x0000000000017941 */ /* 0x000fea0003800000 */
.L_x_194:
        /* <DEDUP_REMOVED lines=12> */
.L_x_197:
[----:B------:R-:W-:Y:S05]  /*13ac0*/  BSYNC B1 ;  /* 0x0000000000017941 */ /* 0x000fea0003800000 */
.L_x_196:
        /* <DEDUP_REMOVED lines=12> */
.L_x_199:
[----:B------:R-:W-:Y:S05]  /*13b90*/  BSYNC B1 ;  /* 0x0000000000017941 */ /* 0x000fea0003800000 */
.L_x_198:
        /* <DEDUP_REMOVED lines=12> */
.L_x_201:
[----:B------:R-:W-:Y:S05]  /*13c60*/  BSYNC B1 ;  /* 0x0000000000017941 */ /* 0x000fea0003800000 */
.L_x_200:
        /* <DEDUP_REMOVED lines=12> */
.L_x_203:
[----:B------:R-:W-:Y:S05]  /*13d30*/  BSYNC B1 ;  /* 0x0000000000017941 */ /* 0x000fea0003800000 */
.L_x_202:
        /* <DEDUP_REMOVED lines=12> */
.L_x_205:
[----:B------:R-:W-:Y:S05]  /*13e00*/  BSYNC B1 ;  /* 0x0000000000017941 */ /* 0x000fea0003800000 */
.L_x_204:
        /* <DEDUP_REMOVED lines=12> */
.L_x_207:
[----:B------:R-:W-:Y:S05]  /*13ed0*/  BSYNC B1 ;  /* 0x0000000000017941 */ /* 0x000fea0003800000 */
.L_x_206:
        /* <DEDUP_REMOVED lines=12> */
.L_x_209:
[----:B------:R-:W-:Y:S05]  /*13fa0*/  BSYNC B1 ;  /* 0x0000000000017941 */ /* 0x000fea0003800000 */
.L_x_208:
        /* <DEDUP_REMOVED lines=12> */
.L_x_211:
[----:B------:R-:W-:Y:S05]  /*14070*/  BSYNC B1 ;  /* 0x0000000000017941 */ /* 0x000fea0003800000 */
.L_x_210:
        /* <DEDUP_REMOVED lines=12> */
.L_x_213:
[----:B------:R-:W-:Y:S05]  /*14140*/  BSYNC B1 ;  /* 0x0000000000017941 */ /* 0x000fea0003800000 */
.L_x_212:
        /* <DEDUP_REMOVED lines=12> */
.L_x_215:
[----:B------:R-:W-:Y:S05]  /*14210*/  BSYNC B1 ;  /* 0x0000000000017941 */ /* 0x000fea0003800000 */
.L_x_214:
        /* <DEDUP_REMOVED lines=12> */
.L_x_217:
[----:B------:R-:W-:Y:S05]  /*142e0*/  BSYNC B1 ;  /* 0x0000000000017941 */ /* 0x000fea0003800000 */
.L_x_216:
        /* <DEDUP_REMOVED lines=12> */
.L_x_219:
[----:B------:R-:W-:Y:S05]  /*143b0*/  BSYNC B1 ;  /* 0x0000000000017941 */ /* 0x000fea0003800000 */
.L_x_218:
        /* <DEDUP_REMOVED lines=12> */
.L_x_221:
[----:B------:R-:W-:Y:S05]  /*14480*/  BSYNC B1 ;  /* 0x0000000000017941 */ /* 0x000fea0003800000 */
.L_x_220:
        /* <DEDUP_REMOVED lines=12> */
.L_x_223:
[----:B------:R-:W-:Y:S05]  /*14550*/  BSYNC B1 ;  /* 0x0000000000017941 */ /* 0x000fea0003800000 */
.L_x_222:
        /* <DEDUP_REMOVED lines=12> */
.L_x_225:
[----:B------:R-:W-:Y:S05]  /*14620*/  BSYNC B1 ;  /* 0x0000000000017941 */ /* 0x000fea0003800000 */
.L_x_224:
        /* <DEDUP_REMOVED lines=12> */
.L_x_227:
[----:B------:R-:W-:Y:S05]  /*146f0*/  BSYNC B1 ;  /* 0x0000000000017941 */ /* 0x000fea0003800000 */
.L_x_226:
        /* <DEDUP_REMOVED lines=12> */
.L_x_229:
[----:B------:R-:W-:Y:S05]  /*147c0*/  BSYNC B1 ;  /* 0x0000000000017941 */ /* 0x000fea0003800000 */
.L_x_228:
        /* <DEDUP_REMOVED lines=12> */
.L_x_231:
[----:B------:R-:W-:Y:S05]  /*14890*/  BSYNC B1 ;  /* 0x0000000000017941 */ /* 0x000fea0003800000 */
.L_x_230:
        /* <DEDUP_REMOVED lines=12> */
.L_x_233:
[----:B------:R-:W-:Y:S05]  /*14960*/  BSYNC B1 ;  /* 0x0000000000017941 */ /* 0x000fea0003800000 */
.L_x_232:
        /* <DEDUP_REMOVED lines=12> */
.L_x_235:
[----:B------:R-:W-:Y:S05]  /*14a30*/  BSYNC B1 ;  /* 0x0000000000017941 */ /* 0x000fea0003800000 */
.L_x_234:
[----:B0-----:R-:W2:Y:S01]  /*14a40*/  LDL.LU R7, [R1+0x200] ;  /* 0x0002000001077983 */ /* 0x001ea20000300800 */
[----:B-----5:R-:W-:Y:S01]  /*14a50*/  LOP3.LUT R6, R6, 0xff, RZ, 0xc0, !PT ;  /* 0x000000ff06067812 */ /* 0x020fe200078ec0ff */
[----:B------:R-:W-:Y:S01]  /*14a60*/  BSSY B1, `(.L_x_236) ;  /* 0x000000b000017945 */ /* 0x000fe20003800000 */
[----:B------:R-:W-:Y:S02]  /*14a70*/  ISETP.LT.OR P2, PT, R0, 0xc2, !P1 ;  /* 0x000000c20000780c */ /* 0x000fe40004f41670 */
[----:B------:R-:W-:-:S05]  /*14a80*/  F2FP.F16.E4M3.UNPACK_B R6, R6 ;  /* 0x00000006ff06723e */ /* 0x000fca00020006ff */
[----:B------:R-:W-:-:S05]  /*14a90*/  HADD2.F32 R6, -RZ, R6.H0_H0 ;  /* 0x20000006ff067230 */ /* 0x000fca0000004100 */
[----:B------:R-:W-:-:S04]  /*14aa0*/  FMUL R6, R6, UR21 ;  /* 0x0000001506067c20 */ /* 0x000fc80008400000 */
[----:B--2---:R-:W-:-:S05]  /*14ab0*/  FFMA R6, R7, UR20, R6 ;  /* 0x0000001407067c23 */ /* 0x004fca0008000006 */
[----:B------:R-:W-:Y:S02]  /*14ac0*/  F2FP.SATFINITE.E4M3.F32.PACK_AB_MERGE_C R7, RZ, R6, RZ ;  /* 0x00000006ff07723e */ /* 0x000fe400048070ff */
[----:B------:R-:W-:-:S03]  /*14ad0*/  PRMT R6, RZ, 0x7610, R6 ;  /* 0x00007610ff067816 */ /* 0x000fc60000000006 */
[----:B------:R0:W-:Y:S01]  /*14ae0*/  @!P3 STG.E.U8 desc[UR18][R24.64+0xc0], R7 ;  /* 0x0000c0071800b986 */ /* 0x0001e2000c101112 */
[----:B------:R-:W-:Y:S05]  /*14af0*/  @P2 BRA `(.L_x_237) ;  /* 0x0000000000042947 */ /* 0x000fea0003800000 */
[----:B------:R2:W5:Y:S02]  /*14b00*/  LDG.E.U8 R6, desc[UR18][R4.64+0xc1] ;  /* 0x0000c11204067981 */ /* 0x000564000c1e1100 */
.L_x_237:
[----:B------:R-:W-:Y:S05]  /*14b10*/  BSYNC B1 ;  /* 0x0000000000017941 */ /* 0x000fea0003800000 */
.L_x_236:
[----:B0-----:R-:W3:Y:S01]  /*14b20*/  LDL.LU R7, [R1+0x204] ;  /* 0x0002040001077983 */ /* 0x001ee20000300800 */
[----:B-----5:R-:W-:Y:S01]  /*14b30*/  LOP3.LUT R6, R6, 0xff, RZ, 0xc0, !PT ;  /* 0x000000ff06067812 */ /* 0x020fe200078ec0ff */
[----:B------:R-:W-:Y:S01]  /*14b40*/  BSSY B1, `(.L_x_238) ;  /* 0x000000b000017945 */ /* 0x000fe20003800000 */
[----:B------:R-:W-:Y:S02]  /*14b50*/  ISETP.LT.OR P3, PT, R0, 0xc9, !P0 ;  /* 0x000000c90000780c */ /* 0x000fe40004761670 */
[----:B------:R-:W-:-:S05]  /*14b60*/  F2FP.F16.E4M3.UNPACK_B R6, R6 ;  /* 0x00000006ff06723e */ /* 0x000fca00020006ff */
[----:B------:R-:W-:-:S05]  /*14b70*/  HADD2.F32 R6, -RZ, R6.H0_H0 ;  /* 0x20000006ff067230 */ /* 0x000fca0000004100 */
[----:B------:R-:W-:-:S04]  /*14b80*/  FMUL R6, R6, UR21 ;  /* 0x0000001506067c20 */ /* 0x000fc80008400000 */
[----:B---3--:R-:W-:-:S05]  /*14b90*/  FFMA R6, R7, UR20, R6 ;  /* 0x0000001407067c23 */ /* 0x008fca0008000006 */
[----:B------:R-:W-:Y:S02]  /*14ba0*/  F2FP.SATFINITE.E4M3.F32.PACK_AB_MERGE_C R7, RZ, R6, RZ ;  /* 0x00000006ff07723e */ /* 0x000fe400048070ff */
[----:B------:R-:W-:-:S03]  /*14bb0*/  PRMT R6, RZ, 0x7610, R6 ;  /* 0x00007610ff067816 */ /* 0x000fc60000000006 */
[----:B------:R0:W-:Y:S01]  /*14bc0*/  @!P2 STG.E.U8 desc[UR18][R24.64+0xc1], R7 ;  /* 0x0000c1071800a986 */ /* 0x0001e2000c101112 */
[----:B------:R-:W-:Y:S05]  /*14bd0*/  @P3 BRA `(.L_x_239) ;  /* 0x0000000000043947 */ /* 0x000fea0003800000 */
[----:B------:R3:W5:Y:S02]  /*14be0*/  LDG.E.U8 R6, desc[UR18][R30.64+0xc8] ;  /* 0x0000c8121e067981 */ /* 0x000764000c1e1100 */
.L_x_239:
[----:B------:R-:W-:Y:S05]  /*14bf0*/  BSYNC B1 ;  /* 0x0000000000017941 */ /* 0x000fea0003800000 */
.L_x_238:
        /* <DEDUP_REMOVED lines=13> */
.L_x_241:
[----:B------:R-:W-:Y:S05]  /*14cd0*/  BSYNC B1 ;  /* 0x0000000000017941 */ /* 0x000fea0003800000 */
.L_x_240:
        /* <DEDUP_REMOVED lines=13> */
.L_x_243:
[----:B------:R-:W-:Y:S05]  /*14db0*/  BSYNC B1 ;  /* 0x0000000000017941 */ /* 0x000fea0003800000 */
.L_x_242:
        /* <DEDUP_REMOVED lines=13> */
.L_x_245:
[----:B------:R-:W-:Y:S05]  /*14e90*/  BSYNC B1 ;  /* 0x0000000000017941 */ /* 0x000fea0003800000 */
.L_x_244:
        /* <DEDUP_REMOVED lines=13> */
.L_x_247:
[----:B------:R-:W-:Y:S05]  /*14f70*/  BSYNC B1 ;  /* 0x0000000000017941 */ /* 0x000fea0003800000 */
.L_x_246:
        /* <DEDUP_REMOVED lines=13> */
.L_x_249:
[----:B------:R-:W-:Y:S05]  /*15050*/  BSYNC B1 ;  /* 0x0000000000017941 */ /* 0x000fea0003800000 */
.L_x_248:
        /* <DEDUP_REMOVED lines=13> */
.L_x_251:
[----:B------:R-:W-:Y:S05]  /*15130*/  BSYNC B1 ;  /* 0x0000000000017941 */ /* 0x000fea0003800000 */
.L_x_250:
        /* <DEDUP_REMOVED lines=13> */
.L_x_253:
[----:B------:R-:W-:Y:S05]  /*15210*/  BSYNC B1 ;  /* 0x0000000000017941 */ /* 0x000fea0003800000 */
.L_x_252:
        /* <DEDUP_REMOVED lines=13> */
.L_x_255:
[----:B------:R-:W-:Y:S05]  /*152f0*/  BSYNC B1 ;  /* 0x0000000000017941 */ /* 0x000fea0003800000 */
.L_x_254:
        /* <DEDUP_REMOVED lines=13> */
.L_x_257:
[----:B------:R-:W-:Y:S05]  /*153d0*/  BSYNC B1 ;  /* 0x0000000000017941 */ /* 0x000fea0003800000 */
.L_x_256:
        /* <DEDUP_REMOVED lines=13> */
.L_x_259:
[----:B------:R-:W-:Y:S05]  /*154b0*/  BSYNC B1 ;  /* 0x0000000000017941 */ /* 0x000fea0003800000 */
.L_x_258:
        /* <DEDUP_REMOVED lines=13> */
.L_x_261:
[----:B------:R-:W-:Y:S05]  /*15590*/  BSYNC B1 ;  /* 0x0000000000017941 */ /* 0x000fea0003800000 */
.L_x_260:
        /* <DEDUP_REMOVED lines=13> */
.L_x_263:
[----:B------:R-:W-:Y:S05]  /*15670*/  BSYNC B1 ;  /* 0x0000000000017941 */ /* 0x000fea0003800000 */
.L_x_262:
        /* <DEDUP_REMOVED lines=13> */
.L_x_265:
[----:B------:R-:W-:Y:S05]  /*15750*/  BSYNC B1 ;  /* 0x0000000000017941 */ /* 0x000fea0003800000 */
.L_x_264:
        /* <DEDUP_REMOVED lines=13> */
.L_x_267:
[----:B------:R-:W-:Y:S05]  /*15830*/  BSYNC B1 ;  /* 0x0000000000017941 */ /* 0x000fea0003800000 */
.L_x_266:
        /* <DEDUP_REMOVED lines=13> */
.L_x_269:
[----:B------:R-:W-:Y:S05]  /*15910*/  BSYNC B1 ;  /* 0x0000000000017941 */ /* 0x000fea0003800000 */
.L_x_268:
        /* <DEDUP_REMOVED lines=13> */
.L_x_271:
[----:B------:R-:W-:Y:S05]  /*159f0*/  BSYNC B1 ;  /* 0x0000000000017941 */ /* 0x000fea0003800000 */
.L_x_270:
        /* <DEDUP_REMOVED lines=13> */
.L_x_273:
[----:B------:R-:W-:Y:S05]  /*15ad0*/  BSYNC B1 ;  /* 0x0000000000017941 */ /* 0x000fea0003800000 */
.L_x_272:
        /* <DEDUP_REMOVED lines=13> */
.L_x_275:
[----:B------:R-:W-:Y:S05]  /*15bb0*/  BSYNC B1 ;  /* 0x0000000000017941 */ /* 0x000fea0003800000 */
.L_x_274:
        /* <DEDUP_REMOVED lines=13> */
.L_x_277:
[----:B------:R-:W-:Y:S05]  /*15c90*/  BSYNC B1 ;  /* 0x0000000000017941 */ /* 0x000fea0003800000 */
.L_x_276:
        /* <DEDUP_REMOVED lines=13> */
.L_x_279:
[----:B------:R-:W-:Y:S05]  /*15d70*/  BSYNC B1 ;  /* 0x0000000000017941 */ /* 0x000fea0003800000 */
.L_x_278:
        /* <DEDUP_REMOVED lines=13> */
.L_x_281:
[----:B------:R-:W-:Y:S05]  /*15e50*/  BSYNC B1 ;  /* 0x0000000000017941 */ /* 0x000fea0003800000 */
.L_x_280:
        /* <DEDUP_REMOVED lines=13> */
.L_x_283:
[----:B------:R-:W-:Y:S05]  /*15f30*/  BSYNC B1 ;  /* 0x0000000000017941 */ /* 0x000fea0003800000 */
.L_x_282:
        /* <DEDUP_REMOVED lines=13> */
.L_x_285:
[----:B------:R-:W-:Y:S05]  /*16010*/  BSYNC B1 ;  /* 0x0000000000017941 */ /* 0x000fea0003800000 */
.L_x_284:
        /* <DEDUP_REMOVED lines=13> */
.L_x_287:
[----:B------:R-:W-:Y:S05]  /*160f0*/  BSYNC B1 ;  /* 0x0000000000017941 */ /* 0x000fea0003800000 */
.L_x_286:
        /* <DEDUP_REMOVED lines=13> */
.L_x_289:
[----:B------:R-:W-:Y:S05]  /*161d0*/  BSYNC B1 ;  /* 0x0000000000017941 */ /* 0x000fea0003800000 */
.L_x_288:
        /* <DEDUP_REMOVED lines=13> */
.L_x_291:
[----:B------:R-:W-:Y:S05]  /*162b0*/  BSYNC B1 ;  /* 0x0000000000017941 */ /* 0x000fea0003800000 */
.L_x_290:
[----:B0-----:R-:W2:Y:S01]  /*162c0*/  LDL.LU R3, [R1+0x270] ;  /* 0x0002700001037983 */ /* 0x001ea20000300800 */
[----:B-----5:R-:W-:Y:S01]  /*162d0*/  LOP3.LUT R6, R6, 0xff, RZ, 0xc0, !PT ;  /* 0x000000ff06067812 */ /* 0x020fe200078ec0ff */
[----:B------:R-:W-:Y:S01]  /*162e0*/  BSSY B1, `(.L_x_292) ;  /* 0x000000b000017945 */ /* 0x000fe20003800000 */
[----:B------:R-:W-:Y:S02]  /*162f0*/  ISETP.LT.OR P1, PT, R0, 0xfa, !P1 ;  /* 0x000000fa0000780c */ /* 0x000fe40004f21670 */
[----:B------:R-:W-:Y:S02]  /*16300*/  F2FP.F16.E4M3.UNPACK_B R6, R6 ;  /* 0x00000006ff06723e */ /* 0x000fe400020006ff */
[----:B------:R-:W-:-:S03]  /*16310*/  PRMT R2, RZ, 0x7610, R2 ;  /* 0x00007610ff027816 */ /* 0x000fc60000000002 */
[----:B------:R-:W-:-:S05]  /*16320*/  HADD2.F32 R6, -RZ, R6.H0_H0 ;  /* 0x20000006ff067230 */ /* 0x000fca0000004100 */
[----:B------:R-:W-:-:S04]  /*16330*/  FMUL R6, R6, UR21 ;  /* 0x0000001506067c20 */ /* 0x000fc80008400000 */
[----:B--2---:R-:W-:-:S05]  /*16340*/  FFMA R6, R3, UR20, R6 ;  /* 0x0000001403067c23 */ /* 0x004fca0008000006 */
[----:B------:R-:W-:-:S05]  /*16350*/  F2FP.SATFINITE.E4M3.F32.PACK_AB_MERGE_C R3, RZ, R6, RZ ;  /* 0x00000006ff03723e */ /* 0x000fca00048070ff */
[----:B------:R0:W-:Y:S01]  /*16360*/  @!P2 STG.E.U8 desc[UR18][R24.64+0xf8], R3 ;  /* 0x0000f8031800a986 */ /* 0x0001e2000c101112 */
[----:B------:R-:W-:Y:S05]  /*16370*/  @P1 BRA `(.L_x_293) ;  /* 0x0000000000041947 */ /* 0x000fea0003800000 */
[----:B------:R2:W5:Y:S02]  /*16380*/  LDG.E.U8 R2, desc[UR18][R4.64+0xf9] ;  /* 0x0000f91204027981 */ /* 0x000564000c1e1100 */
.L_x_293:
[----:B------:R-:W-:Y:S05]  /*16390*/  BSYNC B1 ;  /* 0x0000000000017941 */ /* 0x000fea0003800000 */
.L_x_292:
[----:B------:R-:W2:Y:S01]  /*163a0*/  LDL.LU R7, [R1+0x274] ;  /* 0x0002740001077983 */ /* 0x000ea20000300800 */
[----:B-----5:R-:W-:Y:S01]  /*163b0*/  LOP3.LUT R2, R2, 0xff, RZ, 0xc0, !PT ;  /* 0x000000ff02027812 */ /* 0x020fe200078ec0ff */
[----:B------:R-:W-:Y:S01]  /*163c0*/  BSSY B1, `(.L_x_294) ;  /* 0x0000013000017945 */ /* 0x000fe20003800000 */
[----:B--234-:R-:W-:Y:S02]  /*163d0*/  IADD3 R5, P0, R32, 0x80, RZ ;  /* 0x0000008020057810 */ /* 0x01cfe40007f1e0ff */
[----:B------:R-:W-:-:S03]  /*163e0*/  F2FP.F16.E4M3.UNPACK_B R2, R2 ;  /* 0x00000002ff02723e */ /* 0x000fc600020006ff */
[----:B0-----:R-:W-:Y:S01]  /*163f0*/  IMAD.X R3, RZ, RZ, R33, P0 ;  /* 0x000000ffff037224 */ /* 0x001fe200000e0621 */
[----:B------:R-:W-:Y:S01]  /*16400*/  ISETP.GE.AND P0, PT, R34, 0x81, PT ;  /* 0x000000812200780c */ /* 0x000fe20003f06270 */
[----:B------:R-:W-:Y:S02]  /*16410*/  HADD2.F32 R2, -RZ, R2.H0_H0 ;  /* 0x20000002ff027230 */ /* 0x000fe40000004100 */
[----:B------:R-:W-:Y:S01]  /*16420*/  IMAD R6, R3, UR6, RZ ;  /* 0x0000000603067c24 */ /* 0x000fe2000f8e02ff */
[----:B------:R-:W-:Y:S02]  /*16430*/  ISETP.LT.OR P3, PT, R0, 0x1, !P0 ;  /* 0x000000010000780c */ /* 0x000fe40004761670 */
[----:B------:R-:W-:Y:S01]  /*16440*/  FMUL R4, R2, UR21 ;  /* 0x0000001502047c20 */ /* 0x000fe20008400000 */
[----:B------:R-:W-:-:S04]  /*16450*/  IMAD.WIDE.U32 R2, R5, UR6, R36 ;  /* 0x0000000605027c25 */ /* 0x000fc8000f8e0024 */
[----:B------:R-:W-:Y:S01]  /*16460*/  IMAD R5, R5, UR7, R6 ;  /* 0x0000000705057c24 */ /* 0x000fe2000f8e0206 */
[----:B------:R-:W-:-:S04]  /*16470*/  IADD3 R2, P2, R2, UR8, RZ ;  /* 0x0000000802027c10 */ /* 0x000fc8000ff5e0ff */
[----:B------:R-:W-:Y:S01]  /*16480*/  IADD3.X R3, R3, UR9, R5, P2, !PT ;  /* 0x0000000903037c10 */ /* 0x000fe200097fe405 */
[----:B------:R-:W-:-:S05]  /*16490*/  FFMA R4, R7, UR20, R4 ;  /* 0x0000001407047c23 */ /* 0x000fca0008000004 */
[----:B------:R-:W-:Y:S02]  /*164a0*/  F2FP.SATFINITE.E4M3.F32.PACK_AB_MERGE_C R7, RZ, R4, RZ ;  /* 0x00000004ff07723e */ /* 0x000fe400048070ff */
[----:B------:R-:W-:-:S03]  /*164b0*/  PRMT R4, RZ, 0x7610, R4 ;  /* 0x00007610ff047816 */ /* 0x000fc60000000004 */
[----:B------:R0:W-:Y:S01]  /*164c0*/  @!P1 STG.E.U8 desc[UR18][R24.64+0xf9], R7 ;  /* 0x0000f90718009986 */ /* 0x0001e2000c101112 */
[----:B------:R-:W-:Y:S05]  /*164d0*/  @P3 BRA `(.L_x_295) ;  /* 0x0000000000043947 */ /* 0x000fea0003800000 */
[----:B------:R2:W5:Y:S02]  /*164e0*/  LDG.E.U8 R4, desc[UR18][R2.64] ;  /* 0x0000001202047981 */ /* 0x000564000c1e1100 */
.L_x_295:
[----:B------:R-:W-:Y:S05]  /*164f0*/  BSYNC B1 ;  /* 0x0000000000017941 */ /* 0x000fea0003800000 */
.L_x_294:
[----:B------:R-:W3:Y:S01]  /*16500*/  LDL.LU R5, [R1+0x278] ;  /* 0x0002780001057983 */ /* 0x000ee20000300800 */
        /* <DEDUP_REMOVED lines=12> */
.L_x_297:
[----:B------:R-:W-:Y:S05]  /*165d0*/  BSYNC B1 ;  /* 0x0000000000017941 */ /* 0x000fea0003800000 */
.L_x_296:
[----:B---3--:R-:W3:Y:S01]  /*165e0*/  LDL.LU R5, [R1+0x27c] ;  /* 0x00027c0001057983 */ /* 0x008ee20000300800 */
[----:B-----5:R-:W-:Y:S01]  /*165f0*/  LOP3.LUT R4, R4, 0xff, RZ, 0xc0, !PT ;  /* 0x000000ff04047812 */ /* 0x020fe200078ec0ff */
[----:B------:R-:W-:Y:S01]  /*16600*/  BSSY B1, `(.L_x_298) ;  /* 0x0000013000017945 */ /* 0x000fe20003800000 */
[----:B0-----:R-:W-:Y:S02]  /*16610*/  IADD3 R7, P1, R32, 0x88, RZ ;  /* 0x0000008820077810 */ /* 0x001fe40007f3e0ff */
[----:B------:R-:W-:Y:S02]  /*16620*/  F2FP.F16.E4M3.UNPACK_B R4, R4 ;  /* 0x00000004ff04723e */ /* 0x000fe400020006ff */
[----:B------:R-:W-:Y:S01]  /*16630*/  PRMT R6, RZ, 0x7610, R6 ;  /* 0x00007610ff067816 */ /* 0x000fe20000000006 */
[----:B------:R-:W-:Y:S01]  /*16640*/  IMAD.X R32, RZ, RZ, R33, P1 ;  /* 0x000000ffff207224 */ /* 0x000fe200008e0621 */
[----:B------:R-:W-:Y:S01]  /*16650*/  ISETP.GE.AND P1, PT, R34, 0x89, PT ;  /* 0x000000892200780c */ /* 0x000fe20003f26270 */
[----:B------:R-:W-:-:S02]  /*16660*/  HADD2.F32 R4, -RZ, R4.H0_H0 ;  /* 0x20000004ff047230 */ /* 0x000fc40000004100 */
[----:B------:R-:W-:Y:S01]  /*16670*/  IMAD R32, R32, UR6, RZ ;  /* 0x0000000620207c24 */ /* 0x000fe2000f8e02ff */
[----:B------:R-:W-:Y:S01]  /*16680*/  ISETP.LT.OR P5, PT, R0, 0x1, !P1 ;  /* 0x000000010000780c */ /* 0x000fe20004fa1670 */
[----:B------:R-:W-:-:S04]  /*16690*/  IMAD.WIDE.U32 R36, R7, UR6, R36 ;  /* 0x0000000607247c25 */ /* 0x000fc8000f8e0024 */
[----:B------:R-:W-:Y:S01]  /*166a0*/  FMUL R4, R4, UR21 ;  /* 0x0000001504047c20 */ /* 0x000fe20008400000 */
[----:B------:R-:W-:-:S03]  /*166b0*/  IMAD R7, R7, UR7, R32 ;  /* 0x0000000707077c24 */ /* 0x000fc6000f8e0220 */
[----:B---3--:R-:W-:Y:S01]  /*166c0*/  FFMA R5, R5, UR20, R4 ;  /* 0x0000001405057c23 */ /* 0x008fe20008000004 */
[----:B------:R-:W-:-:S04]  /*166d0*/  IADD3 R4, P3, R36, UR8, RZ ;  /* 0x0000000824047c10 */ /* 0x000fc8000ff7e0ff */
[----:B------:R-:W-:Y:S02]  /*166e0*/  F2FP.SATFINITE.E4M3.F32.PACK_AB_MERGE_C R9, RZ, R5, RZ ;  /* 0x00000005ff09723e */ /* 0x000fe400048070ff */
[----:B------:R-:W-:-:S03]  /*166f0*/  IADD3.X R5, R37, UR9, R7, P3, !PT ;  /* 0x0000000925057c10 */ /* 0x000fc60009ffe407 */
[----:B------:R0:W-:Y:S01]  /*16700*/  @!P2 STG.E.U8 desc[UR18][R28.64+0x1], R9 ;  /* 0x000001091c00a986 */ /* 0x0001e2000c101112 */
[----:B------:R-:W-:Y:S05]  /*16710*/  @P5 BRA `(.L_x_299) ;  /* 0x0000000000045947 */ /* 0x000fea0003800000 */
[----:B------:R3:W5:Y:S02]  /*16720*/  LDG.E.U8 R6, desc[UR18][R4.64] ;  /* 0x0000001204067981 */ /* 0x000764000c1e1100 */
.L_x_299:
[----:B------:R-:W-:Y:S05]  /*16730*/  BSYNC B1 ;  /* 0x0000000000017941 */ /* 0x000fea0003800000 */
.L_x_298:
[----:B------:R-:W2:Y:S01]  /*16740*/  LDL.LU R7, [R1+0x280] ;  /* 0x0002800001077983 */ /* 0x000ea20000300800 */
        /* <DEDUP_REMOVED lines=12> */
.L_x_301:
[----:B------:R-:W-:Y:S05]  /*16810*/  BSYNC B1 ;  /* 0x0000000000017941 */ /* 0x000fea0003800000 */
.L_x_300:
[----:B--2---:R-:W2:Y:S01]  /*16820*/  LDL.LU R7, [R1+0x284] ;  /* 0x0002840001077983 */ /* 0x004ea20000300800 */
        /* <DEDUP_REMOVED lines=12> */
.L_x_303:
[----:B------:R-:W-:Y:S05]  /*168f0*/  BSYNC B1 ;  /* 0x0000000000017941 */ /* 0x000fea0003800000 */
.L_x_302:
        /* <DEDUP_REMOVED lines=13> */
.L_x_305:
[----:B------:R-:W-:Y:S05]  /*169d0*/  BSYNC B1 ;  /* 0x0000000000017941 */ /* 0x000fea0003800000 */
.L_x_304:
        /* <DEDUP_REMOVED lines=13> */
.L_x_307:
[----:B------:R-:W-:Y:S05]  /*16ab0*/  BSYNC B1 ;  /* 0x0000000000017941 */ /* 0x000fea0003800000 */
.L_x_306:
        /* <DEDUP_REMOVED lines=13> */
.L_x_309:
[----:B------:R-:W-:Y:S05]  /*16b90*/  BSYNC B1 ;  /* 0x0000000000017941 */ /* 0x000fea0003800000 */
.L_x_308:
        /* <DEDUP_REMOVED lines=13> */
.L_x_311:
[----:B------:R-:W-:Y:S05]  /*16c70*/  BSYNC B1 ;  /* 0x0000000000017941 */ /* 0x000fea0003800000 */
.L_x_310:
        /* <DEDUP_REMOVED lines=13> */
.L_x_313:
[----:B------:R-:W-:Y:S05]  /*16d50*/  BSYNC B1 ;  /* 0x0000000000017941 */ /* 0x000fea0003800000 */
.L_x_312:
        /* <DEDUP_REMOVED lines=13> */
.L_x_315:
[----:B------:R-:W-:Y:S05]  /*16e30*/  BSYNC B1 ;  /* 0x0000000000017941 */ /* 0x000fea0003800000 */
.L_x_314:
        /* <DEDUP_REMOVED lines=13> */
.L_x_317:
[----:B------:R-:W-:Y:S05]  /*16f10*/  BSYNC B1 ;  /* 0x0000000000017941 */ /* 0x000fea0003800000 */
.L_x_316:
        /* <DEDUP_REMOVED lines=13> */
.L_x_319:
[----:B------:R-:W-:Y:S05]  /*16ff0*/  BSYNC B1 ;  /* 0x0000000000017941 */ /* 0x000fea0003800000 */
.L_x_318:
        /* <DEDUP_REMOVED lines=13> */
.L_x_321:
[----:B------:R-:W-:Y:S05]  /*170d0*/  BSYNC B1 ;  /* 0x0000000000017941 */ /* 0x000fea0003800000 */
.L_x_320:
        /* <DEDUP_REMOVED lines=13> */
.L_x_323:
[----:B------:R-:W-:Y:S05]  /*171b0*/  BSYNC B1 ;  /* 0x0000000000017941 */ /* 0x000fea0003800000 */
.L_x_322:
        /* <DEDUP_REMOVED lines=13> */
.L_x_325:
[----:B------:R-:W-:Y:S05]  /*17290*/  BSYNC B1 ;  /* 0x0000000000017941 */ /* 0x000fea0003800000 */
.L_x_324:
        /* <DEDUP_REMOVED lines=13> */
.L_x_327:
[----:B------:R-:W-:Y:S05]  /*17370*/  BSYNC B1 ;  /* 0x0000000000017941 */ /* 0x000fea0003800000 */
.L_x_326:
        /* <DEDUP_REMOVED lines=13> */
.L_x_329:
[----:B------:R-:W-:Y:S05]  /*17450*/  BSYNC B1 ;  /* 0x0000000000017941 */ /* 0x000fea0003800000 */
.L_x_328:
        /* <DEDUP_REMOVED lines=13> */
.L_x_331:
[----:B------:R-:W-:Y:S05]  /*17530*/  BSYNC B1 ;  /* 0x0000000000017941 */ /* 0x000fea0003800000 */
.L_x_330:
        /* <DEDUP_REMOVED lines=13> */
.L_x_333:
[----:B------:R-:W-:Y:S05]  /*17610*/  BSYNC B1 ;  /* 0x0000000000017941 */ /* 0x000fea0003800000 */
.L_x_332:
        /* <DEDUP_REMOVED lines=13> */
.L_x_335:
[----:B------:R-:W-:Y:S05]  /*176f0*/  BSYNC B1 ;  /* 0x0000000000017941 */ /* 0x000fea0003800000 */
.L_x_334:
        /* <DEDUP_REMOVED lines=13> */
.L_x_337:
[----:B------:R-:W-:Y:S05]  /*177d0*/  BSYNC B1 ;  /* 0x0000000000017941 */ /* 0x000fea0003800000 */
.L_x_336:
        /* <DEDUP_REMOVED lines=13> */
.L_x_339:
[----:B------:R-:W-:Y:S05]  /*178b0*/  BSYNC B1 ;  /* 0x0000000000017941 */ /* 0x000fea0003800000 */
.L_x_338:
        /* <DEDUP_REMOVED lines=13> */
.L_x_341:
[----:B------:R-:W-:Y:S05]  /*17990*/  BSYNC B1 ;  /* 0x0000000000017941 */ /* 0x000fea0003800000 */
.L_x_340:
        /* <DEDUP_REMOVED lines=13> */
.L_x_343:
[----:B------:R-:W-:Y:S05]  /*17a70*/  BSYNC B1 ;  /* 0x0000000000017941 */ /* 0x000fea0003800000 */
.L_x_342:
        /* <DEDUP_REMOVED lines=13> */
.L_x_345:
[----:B------:R-:W-:Y:S05]  /*17b50*/  BSYNC B1 ;  /* 0x0000000000017941 */ /* 0x000fea0003800000 */
.L_x_344:
        /* <DEDUP_REMOVED lines=13> */
.L_x_347:
[----:B------:R-:W-:Y:S05]  /*17c30*/  BSYNC B1 ;  /* 0x0000000000017941 */ /* 0x000fea0003800000 */
.L_x_346:
        /* <DEDUP_REMOVED lines=13> */
.L_x_349:
[----:B------:R-:W-:Y:S05]  /*17d10*/  BSYNC B1 ;  /* 0x0000000000017941 */ /* 0x000fea0003800000 */
.L_x_348:
        /* <DEDUP_REMOVED lines=13> */
.L_x_351:
[----:B------:R-:W-:Y:S05]  /*17df0*/  BSYNC B1 ;  /* 0x0000000000017941 */ /* 0x000fea0003800000 */
.L_x_350:
        /* <DEDUP_REMOVED lines=13> */
.L_x_353:
[----:B------:R-:W-:Y:S05]  /*17ed0*/  BSYNC B1 ;  /* 0x0000000000017941 */ /* 0x000fea0003800000 */
.L_x_352:
        /* <DEDUP_REMOVED lines=13> */
.L_x_355:
[----:B------:R-:W-:Y:S05]  /*17fb0*/  BSYNC B1 ;  /* 0x0000000000017941 */ /* 0x000fea0003800000 */
.L_x_354:
        /* <DEDUP_REMOVED lines=13> */
.L_x_357:
[----:B------:R-:W-:Y:S05]  /*18090*/  BSYNC B1 ;  /* 0x0000000000017941 */ /* 0x000fea0003800000 */
.L_x_356:
        /* <DEDUP_REMOVED lines=13> */
.L_x_359:
[----:B------:R-:W-:Y:S05]  /*18170*/  BSYNC B1 ;  /* 0x0000000000017941 */ /* 0x000fea0003800000 */
.L_x_358:
        /* <DEDUP_REMOVED lines=13> */
.L_x_361:
[----:B------:R-:W-:Y:S05]  /*18250*/  BSYNC B1 ;  /* 0x0000000000017941 */ /* 0x000fea0003800000 */
.L_x_360:
        /* <DEDUP_REMOVED lines=13> */
.L_x_363:
[----:B------:R-:W-:Y:S05]  /*18330*/  BSYNC B1 ;  /* 0x0000000000017941 */ /* 0x000fea0003800000 */
.L_x_362:
        /* <DEDUP_REMOVED lines=13> */
.L_x_365:
[----:B------:R-:W-:Y:S05]  /*18410*/  BSYNC B1 ;  /* 0x0000000000017941 */ /* 0x000fea0003800000 */
.L_x_364:
        /* <DEDUP_REMOVED lines=13> */
.L_x_367:
[----:B------:R-:W-:Y:S05]  /*184f0*/  BSYNC B1 ;  /* 0x0000000000017941 */ /* 0x000fea0003800000 */
.L_x_366:
        /* <DEDUP_REMOVED lines=13> */
.L_x_369:
[----:B------:R-:W-:Y:S05]  /*185d0*/  BSYNC B1 ;  /* 0x0000000000017941 */ /* 0x000fea0003800000 */
.L_x_368:
        /* <DEDUP_REMOVED lines=13> */
.L_x_371:
[----:B------:R-:W-:Y:S05]  /*186b0*/  BSYNC B1 ;  /* 0x0000000000017941 */ /* 0x000fea0003800000 */
.L_x_370:
        /* <DEDUP_REMOVED lines=13> */
.L_x_373:
[----:B------:R-:W-:Y:S05]  /*18790*/  BSYNC B1 ;  /* 0x0000000000017941 */ /* 0x000fea0003800000 */
.L_x_372:
        /* <DEDUP_REMOVED lines=13> */
.L_x_375:
[----:B------:R-:W-:Y:S05]  /*18870*/  BSYNC B1 ;  /* 0x0000000000017941 */ /* 0x000fea0003800000 */
.L_x_374:
        /* <DEDUP_REMOVED lines=13> */
.L_x_377:
[----:B------:R-:W-:Y:S05]  /*18950*/  BSYNC B1 ;  /* 0x0000000000017941 */ /* 0x000fea0003800000 */
.L_x_376:
        /* <DEDUP_REMOVED lines=13> */
.L_x_379:
[----:B------:R-:W-:Y:S05]  /*18a30*/  BSYNC B1 ;  /* 0x0000000000017941 */ /* 0x000fea0003800000 */
.L_x_378:
        /* <DEDUP_REMOVED lines=13> */
.L_x_381:
[----:B------:R-:W-:Y:S05]  /*18b10*/  BSYNC B1 ;  /* 0x0000000000017941 */ /* 0x000fea0003800000 */
.L_x_380:
        /* <DEDUP_REMOVED lines=13> */
.L_x_383:
[----:B------:R-:W-:Y:S05]  /*18bf0*/  BSYNC B1 ;  /* 0x0000000000017941 */ /* 0x000fea0003800000 */
.L_x_382:
        /* <DEDUP_REMOVED lines=13> */
.L_x_385:
[----:B------:R-:W-:Y:S05]  /*18cd0*/  BSYNC B1 ;  /* 0x0000000000017941 */ /* 0x000fea0003800000 */
.L_x_384:
        /* <DEDUP_REMOVED lines=13> */
.L_x_387:
[----:B------:R-:W-:Y:S05]  /*18db0*/  BSYNC B1 ;  /* 0x0000000000017941 */ /* 0x000fea0003800000 */
.L_x_386:
        /* <DEDUP_REMOVED lines=13> */
.L_x_389:
[----:B------:R-:W-:Y:S05]  /*18e90*/  BSYNC B1 ;  /* 0x0000000000017941 */ /* 0x000fea0003800000 */
.L_x_388:
        /* <DEDUP_REMOVED lines=13> */
.L_x_391:
[----:B------:R-:W-:Y:S05]  /*18f70*/  BSYNC B1 ;  /* 0x0000000000017941 */ /* 0x000fea0003800000 */
.L_x_390:
        /* <DEDUP_REMOVED lines=13> */
.L_x_393:
[----:B------:R-:W-:Y:S05]  /*19050*/  BSYNC B1 ;  /* 0x0000000000017941 */ /* 0x000fea0003800000 */
.L_x_392:
        /* <DEDUP_REMOVED lines=13> */
.L_x_395:
[----:B------:R-:W-:Y:S05]  /*19130*/  BSYNC B1 ;  /* 0x0000000000017941 */ /* 0x000fea0003800000 */
.L_x_394:
        /* <DEDUP_REMOVED lines=13> */
.L_x_397:
[----:B------:R-:W-:Y:S05]  /*19210*/  BSYNC B1 ;  /* 0x0000000000017941 */ /* 0x000fea0003800000 */
.L_x_396:
        /* <DEDUP_REMOVED lines=13> */
.L_x_399:
[----:B------:R-:W-:Y:S05]  /*192f0*/  BSYNC B1 ;  /* 0x0000000000017941 */ /* 0x000fea0003800000 */
.L_x_398:
        /* <DEDUP_REMOVED lines=13> */
.L_x_401:
[----:B------:R-:W-:Y:S05]  /*193d0*/  BSYNC B1 ;  /* 0x0000000000017941 */ /* 0x000fea0003800000 */
.L_x_400:
        /* <DEDUP_REMOVED lines=13> */
.L_x_403:
[----:B------:R-:W-:Y:S05]  /*194b0*/  BSYNC B1 ;  /* 0x0000000000017941 */ /* 0x000fea0003800000 */
.L_x_402:
        /* <DEDUP_REMOVED lines=13> */
.L_x_405:
[----:B------:R-:W-:Y:S05]  /*19590*/  BSYNC B1 ;  /* 0x0000000000017941 */ /* 0x000fea0003800000 */
.L_x_404:
        /* <DEDUP_REMOVED lines=13> */
.L_x_407:
[----:B------:R-:W-:Y:S05]  /*19670*/  BSYNC B1 ;  /* 0x0000000000017941 */ /* 0x000fea0003800000 */
.L_x_406:
        /* <DEDUP_REMOVED lines=13> */
.L_x_409:
[----:B------:R-:W-:Y:S05]  /*19750*/  BSYNC B1 ;  /* 0x0000000000017941 */ /* 0x000fea0003800000 */
.L_x_408:
        /* <DEDUP_REMOVED lines=13> */
.L_x_411:
[----:B------:R-:W-:Y:S05]  /*19830*/  BSYNC B1 ;  /* 0x0000000000017941 */ /* 0x000fea0003800000 */
.L_x_410:
        /* <DEDUP_REMOVED lines=13> */
.L_x_413:
[----:B------:R-:W-:Y:S05]  /*19910*/  BSYNC B1 ;  /* 0x0000000000017941 */ /* 0x000fea0003800000 */
.L_x_412:
        /* <DEDUP_REMOVED lines=13> */
.L_x_415:
[----:B------:R-:W-:Y:S05]  /*199f0*/  BSYNC B1 ;  /* 0x0000000000017941 */ /* 0x000fea0003800000 */
.L_x_414:
        /* <DEDUP_REMOVED lines=13> */
.L_x_417:
[----:B------:R-:W-:Y:S05]  /*19ad0*/  BSYNC B1 ;  /* 0x0000000000017941 */ /* 0x000fea0003800000 */
.L_x_416:
        /* <DEDUP_REMOVED lines=13> */
.L_x_419:
[----:B------:R-:W-:Y:S05]  /*19bb0*/  BSYNC B1 ;  /* 0x0000000000017941 */ /* 0x000fea0003800000 */
.L_x_418:
        /* <DEDUP_REMOVED lines=13> */
.L_x_421:
[----:B------:R-:W-:Y:S05]  /*19c90*/  BSYNC B1 ;  /* 0x0000000000017941 */ /* 0x000fea0003800000 */
.L_x_420:
        /* <DEDUP_REMOVED lines=13> */
.L_x_423:
[----:B------:R-:W-:Y:S05]  /*19d70*/  BSYNC B1 ;  /* 0x0000000000017941 */ /* 0x000fea0003800000 */
.L_x_422:
        /* <DEDUP_REMOVED lines=13> */
.L_x_425:
[----:B------:R-:W-:Y:S05]  /*19e50*/  BSYNC B1 ;  /* 0x0000000000017941 */ /* 0x000fea0003800000 */
.L_x_424:
        /* <DEDUP_REMOVED lines=13> */
.L_x_427:
[----:B------:R-:W-:Y:S05]  /*19f30*/  BSYNC B1 ;  /* 0x0000000000017941 */ /* 0x000fea0003800000 */
.L_x_426:
        /* <DEDUP_REMOVED lines=13> */
.L_x_429:
[----:B------:R-:W-:Y:S05]  /*1a010*/  BSYNC B1 ;  /* 0x0000000000017941 */ /* 0x000fea0003800000 */
.L_x_428:
        /* <DEDUP_REMOVED lines=13> */
.L_x_431:
[----:B------:R-:W-:Y:S05]  /*1a0f0*/  BSYNC B1 ;  /* 0x0000000000017941 */ /* 0x000fea0003800000 */
.L_x_430:
        /* <DEDUP_REMOVED lines=13> */
.L_x_433:
[----:B------:R-:W-:Y:S05]  /*1a1d0*/  BSYNC B1 ;  /* 0x0000000000017941 */ /* 0x000fea0003800000 */
.L_x_432:
        /* <DEDUP_REMOVED lines=13> */
.L_x_435:
[----:B------:R-:W-:Y:S05]  /*1a2b0*/  BSYNC B1 ;  /* 0x0000000000017941 */ /* 0x000fea0003800000 */
.L_x_434:
        /* <DEDUP_REMOVED lines=13> */
.L_x_437:
[----:B------:R-:W-:Y:S05]  /*1a390*/  BSYNC B1 ;  /* 0x0000000000017941 */ /* 0x000fea0003800000 */
.L_x_436:
        /* <DEDUP_REMOVED lines=13> */
.L_x_439:
[----:B------:R-:W-:Y:S05]  /*1a470*/  BSYNC B1 ;  /* 0x0000000000017941 */ /* 0x000fea0003800000 */
.L_x_438:
        /* <DEDUP_REMOVED lines=13> */
.L_x_441:
[----:B------:R-:W-:Y:S05]  /*1a550*/  BSYNC B1 ;  /* 0x0000000000017941 */ /* 0x000fea0003800000 */
.L_x_440:
        /* <DEDUP_REMOVED lines=13> */
.L_x_443:
[----:B------:R-:W-:Y:S05]  /*1a630*/  BSYNC B1 ;  /* 0x0000000000017941 */ /* 0x000fea0003800000 */
.L_x_442:
        /* <DEDUP_REMOVED lines=13> */
.L_x_445:
[----:B------:R-:W-:Y:S05]  /*1a710*/  BSYNC B1 ;  /* 0x0000000000017941 */ /* 0x000fea0003800000 */
.L_x_444:
        /* <DEDUP_REMOVED lines=13> */
.L_x_447:
[----:B------:R-:W-:Y:S05]  /*1a7f0*/  BSYNC B1 ;  /* 0x0000000000017941 */ /* 0x000fea0003800000 */
.L_x_446:
        /* <DEDUP_REMOVED lines=13> */
.L_x_449:
[----:B------:R-:W-:Y:S05]  /*1a8d0*/  BSYNC B1 ;  /* 0x0000000000017941 */ /* 0x000fea0003800000 */
.L_x_448:
        /* <DEDUP_REMOVED lines=13> */
.L_x_451:
[----:B------:R-:W-:Y:S05]  /*1a9b0*/  BSYNC B1 ;  /* 0x0000000000017941 */ /* 0x000fea0003800000 */
.L_x_450:
        /* <DEDUP_REMOVED lines=13> */
.L_x_453:
[----:B------:R-:W-:Y:S05]  /*1aa90*/  BSYNC B1 ;  /* 0x0000000000017941 */ /* 0x000fea0003800000 */
.L_x_452:
        /* <DEDUP_REMOVED lines=13> */
.L_x_455:
[----:B------:R-:W-:Y:S05]  /*1ab70*/  BSYNC B1 ;  /* 0x0000000000017941 */ /* 0x000fea0003800000 */
.L_x_454:
        /* <DEDUP_REMOVED lines=13> */
.L_x_457:
[----:B------:R-:W-:Y:S05]  /*1ac50*/  BSYNC B1 ;  /* 0x0000000000017941 */ /* 0x000fea0003800000 */
.L_x_456:
        /* <DEDUP_REMOVED lines=13> */
.L_x_459:
[----:B------:R-:W-:Y:S05]  /*1ad30*/  BSYNC B1 ;  /* 0x0000000000017941 */ /* 0x000fea0003800000 */
.L_x_458:
        /* <DEDUP_REMOVED lines=13> */
.L_x_461:
[----:B------:R-:W-:Y:S05]  /*1ae10*/  BSYNC B1 ;  /* 0x0000000000017941 */ /* 0x000fea0003800000 */
.L_x_460:
        /* <DEDUP_REMOVED lines=13> */
.L_x_463:
[----:B------:R-:W-:Y:S05]  /*1aef0*/  BSYNC B1 ;  /* 0x0000000000017941 */ /* 0x000fea0003800000 */
.L_x_462:
        /* <DEDUP_REMOVED lines=13> */
.L_x_465:
[----:B------:R-:W-:Y:S05]  /*1afd0*/  BSYNC B1 ;  /* 0x0000000000017941 */ /* 0x000fea0003800000 */
.L_x_464:
        /* <DEDUP_REMOVED lines=13> */
.L_x_467:
[----:B------:R-:W-:Y:S05]  /*1b0b0*/  BSYNC B1 ;  /* 0x0000000000017941 */ /* 0x000fea0003800000 */
.L_x_466:
        /* <DEDUP_REMOVED lines=13> */
.L_x_469:
[----:B------:R-:W-:Y:S05]  /*1b190*/  BSYNC B1 ;  /* 0x0000000000017941 */ /* 0x000fea0003800000 */
.L_x_468:
        /* <DEDUP_REMOVED lines=13> */
.L_x_471:
[----:B------:R-:W-:Y:S05]  /*1b270*/  BSYNC B1 ;  /* 0x0000000000017941 */ /* 0x000fea0003800000 */
.L_x_470:
        /* <DEDUP_REMOVED lines=13> */
.L_x_473:
[----:B------:R-:W-:Y:S05]  /*1b350*/  BSYNC B1 ;  /* 0x0000000000017941 */ /* 0x000fea0003800000 */
.L_x_472:
        /* <DEDUP_REMOVED lines=13> */
.L_x_475:
[----:B------:R-:W-:Y:S05]  /*1b430*/  BSYNC B1 ;  /* 0x0000000000017941 */ /* 0x000fea0003800000 */
.L_x_474:
        /* <DEDUP_REMOVED lines=13> */
.L_x_477:
[----:B------:R-:W-:Y:S05]  /*1b510*/  BSYNC B1 ;  /* 0x0000000000017941 */ /* 0x000fea0003800000 */
.L_x_476:
        /* <DEDUP_REMOVED lines=13> */
.L_x_479:
[----:B------:R-:W-:Y:S05]  /*1b5f0*/  BSYNC B1 ;  /* 0x0000000000017941 */ /* 0x000fea0003800000 */
.L_x_478:
        /* <DEDUP_REMOVED lines=13> */
.L_x_481:
[----:B------:R-:W-:Y:S05]  /*1b6d0*/  BSYNC B1 ;  /* 0x0000000000017941 */ /* 0x000fea0003800000 */
.L_x_480:
        /* <DEDUP_REMOVED lines=13> */
.L_x_483:
[----:B------:R-:W-:Y:S05]  /*1b7b0*/  BSYNC B1 ;  /* 0x0000000000017941 */ /* 0x000fea0003800000 */
.L_x_482:
        /* <DEDUP_REMOVED lines=13> */
.L_x_485:
[----:B------:R-:W-:Y:S05]  /*1b890*/  BSYNC B1 ;  /* 0x0000000000017941 */ /* 0x000fea0003800000 */
.L_x_484:
        /* <DEDUP_REMOVED lines=13> */
.L_x_487:
[----:B------:R-:W-:Y:S05]  /*1b970*/  BSYNC B1 ;  /* 0x0000000000017941 */ /* 0x000fea0003800000 */
.L_x_486:
        /* <DEDUP_REMOVED lines=13> */
.L_x_489:
[----:B------:R-:W-:Y:S05]  /*1ba50*/  BSYNC B1 ;  /* 0x0000000000017941 */ /* 0x000fea0003800000 */
.L_x_488:
        /* <DEDUP_REMOVED lines=13> */
.L_x_491:
[----:B------:R-:W-:Y:S05]  /*1bb30*/  BSYNC B1 ;  /* 0x0000000000017941 */ /* 0x000fea0003800000 */
.L_x_490:
        /* <DEDUP_REMOVED lines=13> */
.L_x_493:
[----:B------:R-:W-:Y:S05]  /*1bc10*/  BSYNC B1 ;  /* 0x0000000000017941 */ /* 0x000fea0003800000 */
.L_x_492:
        /* <DEDUP_REMOVED lines=13> */
.L_x_495:
[----:B------:R-:W-:Y:S05]  /*1bcf0*/  BSYNC B1 ;  /* 0x0000000000017941 */ /* 0x000fea0003800000 */
.L_x_494:
        /* <DEDUP_REMOVED lines=13> */
.L_x_497:
[----:B------:R-:W-:Y:S05]  /*1bdd0*/  BSYNC B1 ;  /* 0x0000000000017941 */ /* 0x000fea0003800000 */
.L_x_496:
        /* <DEDUP_REMOVED lines=13> */
.L_x_499:
[----:B------:R-:W-:Y:S05]  /*1beb0*/  BSYNC B1 ;  /* 0x0000000000017941 */ /* 0x000fea0003800000 */
.L_x_498:
        /* <DEDUP_REMOVED lines=13> */
.L_x_501:
[----:B------:R-:W-:Y:S05]  /*1bf90*/  BSYNC B1 ;  /* 0x0000000000017941 */ /* 0x000fea0003800000 */
.L_x_500:
        /* <DEDUP_REMOVED lines=13> */
.L_x_503:
[----:B------:R-:W-:Y:S05]  /*1c070*/  BSYNC B1 ;  /* 0x0000000000017941 */ /* 0x000fea0003800000 */
.L_x_502:
        /* <DEDUP_REMOVED lines=13> */
.L_x_505:
[----:B------:R-:W-:Y:S05]  /*1c150*/  BSYNC B1 ;  /* 0x0000000000017941 */ /* 0x000fea0003800000 */
.L_x_504:
        /* <DEDUP_REMOVED lines=13> */
.L_x_507:
[----:B------:R-:W-:Y:S05]  /*1c230*/  BSYNC B1 ;  /* 0x0000000000017941 */ /* 0x000fea0003800000 */
.L_x_506:
        /* <DEDUP_REMOVED lines=13> */
.L_x_509:
[----:B------:R-:W-:Y:S05]  /*1c310*/  BSYNC B1 ;  /* 0x0000000000017941 */ /* 0x000fea0003800000 */
.L_x_508:
        /* <DEDUP_REMOVED lines=13> */
.L_x_511:
[----:B------:R-:W-:Y:S05]  /*1c3f0*/  BSYNC B1 ;  /* 0x0000000000017941 */ /* 0x000fea0003800000 */
.L_x_510:
        /* <DEDUP_REMOVED lines=13> */
.L_x_513:
[----:B------:R-:W-:Y:S05]  /*1c4d0*/  BSYNC B1 ;  /* 0x0000000000017941 */ /* 0x000fea0003800000 */
.L_x_512:
        /* <DEDUP_REMOVED lines=13> */
.L_x_515:
[----:B------:R-:W-:Y:S05]  /*1c5b0*/  BSYNC B1 ;  /* 0x0000000000017941 */ /* 0x000fea0003800000 */
.L_x_514:
        /* <DEDUP_REMOVED lines=13> */
.L_x_517:
[----:B------:R-:W-:Y:S05]  /*1c690*/  BSYNC B1 ;  /* 0x0000000000017941 */ /* 0x000fea0003800000 */
.L_x_516:
        /* <DEDUP_REMOVED lines=13> */
.L_x_519:
[----:B------:R-:W-:Y:S05]  /*1c770*/  BSYNC B1 ;  /* 0x0000000000017941 */ /* 0x000fea0003800000 */
.L_x_518:
        /* <DEDUP_REMOVED lines=13> */
.L_x_521:
[----:B------:R-:W-:Y:S05]  /*1c850*/  BSYNC B1 ;  /* 0x0000000000017941 */ /* 0x000fea0003800000 */
.L_x_520:
        /* <DEDUP_REMOVED lines=13> */
.L_x_523:
[----:B------:R-:W-:Y:S05]  /*1c930*/  BSYNC B1 ;  /* 0x0000000000017941 */ /* 0x000fea0003800000 */
.L_x_522:
        /* <DEDUP_REMOVED lines=13> */
.L_x_525:
[----:B------:R-:W-:Y:S05]  /*1ca10*/  BSYNC B1 ;  /* 0x0000000000017941 */ /* 0x000fea0003800000 */
.L_x_524:
        /* <DEDUP_REMOVED lines=13> */
.L_x_527:
[----:B------:R-:W-:Y:S05]  /*1caf0*/  BSYNC B1 ;  /* 0x0000000000017941 */ /* 0x000fea0003800000 */
.L_x_526:
        /* <DEDUP_REMOVED lines=13> */
.L_x_529:
[----:B------:R-:W-:Y:S05]  /*1cbd0*/  BSYNC B1 ;  /* 0x0000000000017941 */ /* 0x000fea0003800000 */
.L_x_528:
        /* <DEDUP_REMOVED lines=13> */
.L_x_531:
[----:B------:R-:W-:Y:S05]  /*1ccb0*/  BSYNC B1 ;  /* 0x0000000000017941 */ /* 0x000fea0003800000 */
.L_x_530:
        /* <DEDUP_REMOVED lines=13> */
.L_x_533:
[----:B------:R-:W-:Y:S05]  /*1cd90*/  BSYNC B1 ;  /* 0x0000000000017941 */ /* 0x000fea0003800000 */
.L_x_532:
        /* <DEDUP_REMOVED lines=13> */
.L_x_535:
[----:B------:R-:W-:Y:S05]  /*1ce70*/  BSYNC B1 ;  /* 0x0000000000017941 */ /* 0x000fea0003800000 */
.L_x_534:
        /* <DEDUP_REMOVED lines=13> */
.L_x_537:
[----:B------:R-:W-:Y:S05]  /*1cf50*/  BSYNC B1 ;  /* 0x0000000000017941 */ /* 0x000fea0003800000 */
.L_x_536:
        /* <DEDUP_REMOVED lines=13> */
.L_x_539:
[----:B------:R-:W-:Y:S05]  /*1d030*/  BSYNC B1 ;  /* 0x0000000000017941 */ /* 0x000fea0003800000 */
.L_x_538:
        /* <DEDUP_REMOVED lines=13> */
.L_x_541:
[----:B------:R-:W-:Y:S05]  /*1d110*/  BSYNC B1 ;  /* 0x0000000000017941 */ /* 0x000fea0003800000 */
.L_x_540:
        /* <DEDUP_REMOVED lines=13> */
.L_x_543:
[----:B------:R-:W-:Y:S05]  /*1d1f0*/  BSYNC B1 ;  /* 0x0000000000017941 */ /* 0x000fea0003800000 */
.L_x_542:
        /* <DEDUP_REMOVED lines=13> */
.L_x_545:
[----:B------:R-:W-:Y:S05]  /*1d2d0*/  BSYNC B1 ;  /* 0x0000000000017941 */ /* 0x000fea0003800000 */
.L_x_544:
[----:B0---4-:R-:W4:Y:S01]  /*1d2e0*/  LDL.LU R3, [R1+0x46c] ;  /* 0x00046c0001037983 */ /* 0x011f220000300800 */
[----:B-----5:R-:W-:Y:S01]  /*1d2f0*/  LOP3.LUT R6, R6, 0xff, RZ, 0xc0, !PT ;  /* 0x000000ff06067812 */ /* 0x020fe200078ec0ff */
[----:B------:R-:W-:Y:S01]  /*1d300*/  BSSY B1, `(.L_x_546) ;  /* 0x000000b000017945 */ /* 0x000fe20003800000 */
[----:B------:R-:W-:Y:S02]  /*1d310*/  ISETP.LT.OR P2, PT, R0, 0xf9, !P1 ;  /* 0x000000f90000780c */ /* 0x000fe40004f41670 */
[----:B------:R-:W-:Y:S02]  /*1d320*/  F2FP.F16.E4M3.UNPACK_B R6, R6 ;  /* 0x00000006ff06723e */ /* 0x000fe400020006ff */
[----:B------:R-:W-:-:S03]  /*1d330*/  PRMT R2, RZ, 0x7610, R2 ;  /* 0x00007610ff027816 */ /* 0x000fc60000000002 */
[----:B------:R-:W-:-:S05]  /*1d340*/  HADD2.F32 R6, -RZ, R6.H0_H0 ;  /* 0x20000006ff067230 */ /* 0x000fca0000004100 */
[----:B------:R-:W-:-:S04]  /*1d350*/  FMUL R6, R6, UR21 ;  /* 0x0000001506067c20 */ /* 0x000fc80008400000 */
[----:B----4-:R-:W-:-:S05]  /*1d360*/  FFMA R6, R3, UR20, R6 ;  /* 0x0000001403067c23 */ /* 0x010fca0008000006 */
[----:B------:R-:W-:-:S05]  /*1d370*/  F2FP.SATFINITE.E4M3.F32.PACK_AB_MERGE_C R3, RZ, R6, RZ ;  /* 0x00000006ff03723e */ /* 0x000fca00048070ff */
[----:B------:R0:W-:Y:S01]  /*1d380*/  @!P0 STG.E.U8 desc[UR18][R28.64+0xf9], R3 ;  /* 0x0000f9031c008986 */ /* 0x0001e2000c101112 */
[----:B------:R-:W-:Y:S05]  /*1d390*/  @P2 BRA `(.L_x_547) ;  /* 0x0000000000042947 */ /* 0x000fea0003800000 */
[----:B------:R4:W5:Y:S02]  /*1d3a0*/  LDG.E.U8 R2, desc[UR18][R4.64+0xf8] ;  /* 0x0000f81204027981 */ /* 0x000964000c1e1100 */
.L_x_547:
[----:B------:R-:W-:Y:S05]  /*1d3b0*/  BSYNC B1 ;  /* 0x0000000000017941 */ /* 0x000fea0003800000 */
.L_x_546:
        /* <DEDUP_REMOVED lines=13> */
.L_x_549:
[----:B------:R-:W-:Y:S05]  /*1d490*/  BSYNC B1 ;  /* 0x0000000000017941 */ /* 0x000fea0003800000 */
.L_x_548:
[----:B------:R-:W-:Y:S05]  /*1d4a0*/  @P1 BRA `(.L_x_550) ;  /* 0x0000004800ac1947 */ /* 0x000fea0003800000 */
[----:B------:R-:W2:Y:S01]  /*1d4b0*/  LDL.LU R2, [R1+0x474] ;  /* 0x0004740001027983 */ /* 0x000ea20000300800 */
[----:B-----5:R-:W-:-:S04]  /*1d4c0*/  LOP3.LUT R0, R0, 0xff, RZ, 0xc0, !PT ;  /* 0x000000ff00007812 */ /* 0x020fc800078ec0ff */
[----:B------:R-:W-:-:S05]  /*1d4d0*/  F2FP.F16.E4M3.UNPACK_B R0, R0 ;  /* 0x00000000ff00723e */ /* 0x000fca00020006ff */
[----:B------:R-:W-:-:S05]  /*1d4e0*/  HADD2.F32 R0, -RZ, R0.H0_H0 ;  /* 0x20000000ff007230 */ /* 0x000fca0000004100 */
[----:B------:R-:W-:-:S04]  /*1d4f0*/  FMUL R0, R0, UR21 ;  /* 0x0000001500007c20 */ /* 0x000fc80008400000 */
[----:B--2---:R-:W-:-:S05]  /*1d500*/  FFMA R0, R2, UR20, R0 ;  /* 0x0000001402007c23 */ /* 0x004fca0008000000 */
[----:B0-----:R-:W-:-:S05]  /*1d510*/  F2FP.SATFINITE.E4M3.F32.PACK_AB_MERGE_C R3, RZ, R0, RZ ;  /* 0x00000000ff03723e */ /* 0x001fca00048070ff */
[----:B------:R0:W-:Y:S01]  /*1d520*/  STG.E.U8 desc[UR18][R26.64+0xf9], R3 ;  /* 0x0000f9031a007986 */ /* 0x0001e2000c101112 */
[----:B------:R-:W-:Y:S05]  /*1d530*/  BRA `(.L_x_550) ;  /* 0x0000004800887947 */ /* 0x000fea0003800000 */
.L_x_37:
[----:B------:R-:W-:Y:S01]  /*1d540*/  ISETP.GE.AND P3, PT, R34, 0x1, PT ;  /* 0x000000012200780c */ /* 0x000fe20003f66270 */
[----:B------:R-:W-:Y:S01]  /*1d550*/  FMUL R4, R4, UR20 ;  /* 0x0000001404047c20 */ /* 0x000fe20008400000 */
[----:B------:R-:W4:Y:S02]  /*1d560*/  LDL.LU R33, [R1+0x200] ;  /* 0x0002000001217983 */ /* 0x000f240000300800 */
[----:B------:R-:W-:Y:S02]  /*1d570*/  ISETP.LT.OR P0, PT, R0, 0x1, !P3 ;  /* 0x000000010000780c */ /* 0x000fe40005f01670 */
[----:B------:R-:W-:Y:S01]  /*1d580*/  F2FP.SATFINITE.E4M3.F32.PACK_AB_MERGE_C R4, RZ, R4, RZ ;  /* 0x00000004ff04723e */ /* 0x000fe200048070ff */
[----:B------:R-:W-:Y:S01]  /*1d590*/  FMUL R5, R5, UR20 ;  /* 0x0000001405057c20 */ /* 0x000fe20008400000 */
[----:B------:R-:W-:Y:S01]  /*1d5a0*/  ISETP.GE.AND P2, PT, R34, 0x9, PT ;  /* 0x000000092200780c */ /* 0x000fe20003f46270 */
[----:B------:R-:W-:Y:S01]  /*1d5b0*/  FMUL R6, R6, UR20 ;  /* 0x0000001406067c20 */ /* 0x000fe20008400000 */
[----:B------:R-:W-:Y:S01]  /*1d5c0*/  FMUL R7, R7, UR20 ;  /* 0x0000001407077c20 */ /* 0x000fe20008400000 */
[----:B------:R-:W-:Y:S01]  /*1d5d0*/  ISETP.LT.OR P1, PT, R0, 0x9, !P3 ;  /* 0x000000090000780c */ /* 0x000fe20005f21670 */
[----:B------:R-:W-:Y:S01]  /*1d5e0*/  FMUL R8, R8, UR20 ;  /* 0x0000001408087c20 */ /* 0x000fe20008400000 */
[----:B------:R-:W-:Y:S01]  /*1d5f0*/  ISETP.LT.OR P5, PT, R0, 0xa, !P3 ;  /* 0x0000000a0000780c */ /* 0x000fe20005fa1670 */
[----:B------:R-:W-:Y:S01]  /*1d600*/  FMUL R9, R9, UR20 ;  /* 0x0000001409097c20 */ /* 0x000fe20008400000 */
[----:B------:R-:W-:Y:S01]  /*1d610*/  FMUL R10, R10, UR20 ;  /* 0x000000140a0a7c20 */ /* 0x000fe20008400000 */
[----:B------:R-:W-:Y:S01]  /*1d620*/  FMUL R11, R11, UR20 ;  /* 0x000000140b0b7c20 */ /* 0x000fe20008400000 */
[----:B------:R-:W-:Y:S01]  /*1d630*/  @!P0 STG.E.U8 desc[UR18][R2.64], R4 ;  /* 0x0000000402008986 */ /* 0x000fe2000c101112 */
[----:B------:R-:W-:-:S02]  /*1d640*/  ISETP.LT.OR P0, PT, R0, 0x2, !P3 ;  /* 0x000000020000780c */ /* 0x000fc40005f01670 */
[----:B------:R-:W-:Y:S01]  /*1d650*/  F2FP.SATFINITE.E4M3.F32.PACK_AB_MERGE_C R5, RZ, R5, RZ ;  /* 0x00000005ff05723e */ /* 0x000fe200048070ff */
[----:B------:R-:W-:Y:S01]  /*1d660*/  FMUL R12, R12, UR20 ;  /* 0x000000140c0c7c20 */ /* 0x000fe20008400000 */
[----:B------:R-:W-:Y:S01]  /*1d670*/  F2FP.SATFINITE.E4M3.F32.PACK_AB_MERGE_C R6, RZ, R6, RZ ;  /* 0x00000006ff06723e */ /* 0x000fe200048070ff */
[----:B------:R-:W-:Y:S01]  /*1d680*/  FMUL R13, R13, UR20 ;  /* 0x000000140d0d7c20 */ /* 0x000fe20008400000 */
[----:B------:R-:W-:Y:S01]  /*1d690*/  FMUL R14, R14, UR20 ;  /* 0x000000140e0e7c20 */ /* 0x000fe20008400000 */
[----:B------:R-:W-:Y:S01]  /*1d6a0*/  FMUL R15, R15, UR20 ;  /* 0x000000140f0f7c20 */ /* 0x000fe20008400000 */
[----:B------:R-:W-:Y:S01]  /*1d6b0*/  FMUL R16, R16, UR20 ;  /* 0x0000001410107c20 */ /* 0x000fe20008400000 */
[----:B------:R-:W5:Y:S04]  /*1d6c0*/  LDL.LU R30, [R1+0x204] ;  /* 0x00020400011e7983 */ /* 0x000f680000300800 */
[----:B------:R0:W-:Y:S01]  /*1d6d0*/  @!P0 STG.E.U8 desc[UR18][R2.64+0x1], R5 ;  /* 0x0000010502008986 */ /* 0x0001e2000c101112 */
[----:B------:R-:W-:-:S02]  /*1d6e0*/  ISETP.LT.OR P0, PT, R0, 0x1, !P2 ;  /* 0x000000010000780c */ /* 0x000fc40005701670 */
[----:B------:R-:W-:Y:S01]  /*1d6f0*/  F2FP.SATFINITE.E4M3.F32.PACK_AB_MERGE_C R7, RZ, R7, RZ ;  /* 0x00000007ff07723e */ /* 0x000fe200048070ff */
[----:B------:R-:W-:Y:S01]  /*1d700*/  FMUL R17, R17, UR20 ;  /* 0x0000001411117c20 */ /* 0x000fe20008400000 */
        /* <DEDUP_REMOVED lines=9> */
[----:B------:R-:W-:Y:S01]  /*1d7a0*/  @!P0 STG.E.U8 desc[UR18][R24.64], R6 ;  /* 0x0000000618008986 */ /* 0x000fe2000c101112 */
        /* <DEDUP_REMOVED lines=9> */
[----:B------:R-:W-:Y:S01]  /*1d840*/  FMUL R154, R154, UR20 ;  /* 0x000000149a9a7c20 */ /* 0x000fe20008400000 */
[----:B------:R-:W-:Y:S01]  /*1d850*/  FMUL R155, R155, UR20 ;  /* 0x000000149b9b7c20 */ /* 0x000fe20008400000 */
[----:B------:R-:W-:Y:S01]  /*1d860*/  FMUL R156, R156, UR20 ;  /* 0x000000149c9c7c20 */ /* 0x000fe20008400000 */
[----:B------:R1:W-:Y:S01]  /*1d870*/  @!P0 STG.E.U8 desc[UR18][R24.64+0x1], R7 ;  /* 0x0000010718008986 */ /* 0x0003e2000c101112 */
[----:B------:R-:W-:-:S03]  /*1d880*/  ISETP.LT.OR P0, PT, R0, 0x9, !P2 ;  /* 0x000000090000780c */ /* 0x000fc60005701670 */
[----:B------:R-:W-:Y:S01]  /*1d890*/  @!P1 STG.E.U8 desc[UR18][R2.64+0x8], R8 ;  /* 0x0000080802009986 */ /* 0x000fe2000c101112 */
[----:B------:R-:W-:-:S03]  /*1d8a0*/  ISETP.LT.OR P1, PT, R0, 0xa, !P2 ;  /* 0x0000000a0000780c */ /* 0x000fc60005721670 */
[----:B------:R-:W-:Y:S01]  /*1d8b0*/  @!P5 STG.E.U8 desc[UR18][R2.64+0x9], R9 ;  /* 0x000009090200d986 */ /* 0x000fe2000c101112 */
[C---:B------:R-:W-:Y:S02]  /*1d8c0*/  ISETP.LT.OR P5, PT, R0.reuse, 0x11, !P3 ;  /* 0x000000110000780c */ /* 0x040fe40005fa1670 */
[----:B------:R-:W-:Y:S01]  /*1d8d0*/  ISETP.LT.OR P6, PT, R0, 0x32, !P2 ;  /* 0x000000320000780c */ /* 0x000fe200057c1670 */
[----:B------:R-:W-:Y:S01]  /*1d8e0*/  FMUL R157, R157, UR20 ;  /* 0x000000149d9d7c20 */ /* 0x000fe20008400000 */
[----:B------:R-:W-:Y:S01]  /*1d8f0*/  FMUL R158, R158, UR20 ;  /* 0x000000149e9e7c20 */ /* 0x000fe20008400000 */
[----:B------:R-:W-:Y:S01]  /*1d900*/  @!P0 STG.E.U8 desc[UR18][R24.64+0x8], R10 ;  /* 0x0000080a18008986 */ /* 0x000fe2000c101112 */
[----:B------:R-:W-:-:S03]  /*1d910*/  ISETP.LT.OR P0, PT, R0, 0x12, !P3 ;  /* 0x000000120000780c */ /* 0x000fc60005f01670 */
[----:B------:R-:W-:Y:S01]  /*1d920*/  @!P1 STG.E.U8 desc[UR18][R24.64+0x9], R11 ;  /* 0x0000090b18009986 */ /* 0x000fe2000c101112 */
[----:B------:R-:W-:-:S03]  /*1d930*/  ISETP.LT.OR P1, PT, R0, 0x11, !P2 ;  /* 0x000000110000780c */ /* 0x000fc60005721670 */
[----:B------:R-:W-:Y:S01]  /*1d940*/  @!P5 STG.E.U8 desc[UR18][R2.64+0x10], R12 ;  /* 0x0000100c0200d986 */ /* 0x000fe2000c101112 */
[----:B------:R-:W-:Y:S01]  /*1d950*/  ISETP.LT.OR P5, PT, R0, 0x12, !P2 ;  /* 0x000000120000780c */ /* 0x000fe200057a1670 */
[----:B------:R-:W-:Y:S01]  /*1d960*/  FMUL R159, R159, UR20 ;  /* 0x000000149f9f7c20 */ /* 0x000fe20008400000 */
[----:B------:R-:W-:Y:S01]  /*1d970*/  FMUL R160, R160, UR20 ;  /* 0x00000014a0a07c20 */ /* 0x000fe20008400000 */
        /* <DEDUP_REMOVED lines=13> */
[----:B------:R-:W-:Y:S02]  /*1da50*/  ISETP.LT.OR P0, PT, R0, 0x1a, !P2 ;  /* 0x0000001a0000780c */ /* 0x000fe40005701670 */
[----:B------:R-:W-:Y:S01]  /*1da60*/  F2FP.SATFINITE.E4M3.F32.PACK_AB_MERGE_C R17, RZ, R17, RZ ;  /* 0x00000011ff11723e */ /* 0x000fe200048070ff */
[----:B------:R-:W-:Y:S01]  /*1da70*/  FMUL R167, R167, UR20 ;  /* 0x00000014a7a77c20 */ /* 0x000fe20008400000 */
[----:B------:R-:W-:Y:S01]  /*1da80*/  F2FP.SATFINITE.E4M3.F32.PACK_AB_MERGE_C R18, RZ, R18, RZ ;  /* 0x00000012ff12723e */ /* 0x000fe200048070ff */
[----:B------:R-:W-:Y:S01]  /*1da90*/  FMUL R168, R168, UR20 ;  /* 0x00000014a8a87c20 */ /* 0x000fe20008400000 */
[----:B------:R-:W-:Y:S01]  /*1daa0*/  F2FP.SATFINITE.E4M3.F32.PACK_AB_MERGE_C R19, RZ, R19, RZ ;  /* 0x00000013ff13723e */ /* 0x000fe200048070ff */
[----:B------:R-:W-:Y:S01]  /*1dab0*/  @!P1 STG.E.U8 desc[UR18][R2.64+0x19], R17 ;  /* 0x0000191102009986 */ /* 0x000fe2000c101112 */
[----:B------:R-:W-:-:S03]  /*1dac0*/  ISETP.LT.OR P1, PT, R0, 0x21, !P3 ;  /* 0x000000210000780c */ /* 0x000fc60005f21670 */
[----:B------:R-:W-:Y:S01]  /*1dad0*/  @!P5 STG.E.U8 desc[UR18][R24.64+0x18], R18 ;  /* 0x000018121800d986 */ /* 0x000fe2000c101112 */
[----:B------:R-:W-:-:S03]  /*1dae0*/  ISETP.LT.OR P5, PT, R0, 0x22, !P3 ;  /* 0x000000220000780c */ /* 0x000fc60005fa1670 */
        /* <DEDUP_REMOVED lines=101> */
[----:B0-----:R-:W-:Y:S01]  /*1e140*/  F2FP.SATFINITE.E4M3.F32.PACK_AB_MERGE_C R5, RZ, R176, RZ ;  /* 0x000000b0ff05723e */ /* 0x001fe200048070ff */
[----:B------:R-:W-:Y:S01]  /*1e150*/  @!P1 STG.E.U8 desc[UR18][R2.64+0x51], R173 ;  /* 0x000051ad02009986 */ /* 0x000fe2000c101112 */
[----:B------:R-:W-:-:S03]  /*1e160*/  ISETP.LT.OR P1, PT, R0, 0x5a, !P3 ;  /* 0x0000005a0000780c */ /* 0x000fc60005f21670 */
[----:B------:R-:W-:Y:S01]  /*1e170*/  @!P5 STG.E.U8 desc[UR18][R24.64+0x50], R174 ;  /* 0x000050ae1800d986 */ /* 0x000fe2000c101112 */
[----:B------:R-:W-:-:S03]  /*1e180*/  ISETP.LT.OR P5, PT, R0, 0x59, !P2 ;  /* 0x000000590000780c */ /* 0x000fc600057a1670 */
[----:B------:R-:W-:Y:S01]  /*1e190*/  @!P6 STG.E.U8 desc[UR18][R24.64+0x51], R175 ;  /* 0x000051af1800e986 */ /* 0x000fe2000c101112 */
[----:B------:R-:W-:-:S03]  /*1e1a0*/  ISETP.LT.OR P6, PT, R0, 0x5a, !P2 ;  /* 0x0000005a0000780c */ /* 0x000fc600057c1670 */
[----:B------:R0:W-:Y:S01]  /*1e1b0*/  @!P0 STG.E.U8 desc[UR18][R2.64+0x58], R5 ;  /* 0x0000580502008986 */ /* 0x0001e2000c101112 */
[----:B------:R-:W-:Y:S02]  /*1e1c0*/  ISETP.LT.OR P0, PT, R0, 0x61, !P3 ;  /* 0x000000610000780c */ /* 0x000fe40005f01670 */
[----:B------:R-:W-:Y:S01]  /*1e1d0*/  F2FP.SATFINITE.E4M3.F32.PACK_AB_MERGE_C R177, RZ, R177, RZ ;  /* 0x000000b1ffb1723e */ /* 0x000fe200048070ff */
[----:B------:R-:W-:Y:S01]  /*1e1e0*/  FMUL R190, R190, UR20 ;  /* 0x00000014bebe7c20 */ /* 0x000fe20008400000 */
[----:B-1----:R-:W-:Y:S01]  /*1e1f0*/  F2FP.SATFINITE.E4M3.F32.PACK_AB_MERGE_C R7, RZ, R178, RZ ;  /* 0x000000b2ff07723e */ /* 0x002fe200048070ff */
[----:B------:R-:W-:Y:S01]  /*1e200*/  FMUL R191, R191, UR20 ;  /* 0x00000014bfbf7c20 */ /* 0x000fe20008400000 */
[----:B------:R-:W-:Y:S01]  /*1e210*/  F2FP.SATFINITE.E4M3.F32.PACK_AB_MERGE_C R179, RZ, R179, RZ ;  /* 0x000000b3ffb3723e */ /* 0x000fe200048070ff */
[----:B------:R-:W-:Y:S01]  /*1e220*/  @!P1 STG.E.U8 desc[UR18][R2.64+0x59], R177 ;  /* 0x000059b102009986 */ /* 0x000fe2000c101112 */
[----:B0-----:R-:W-:-:S03]  /*1e230*/  F2FP.SATFINITE.E4M3.F32.PACK_AB_MERGE_C R5, RZ, R180, RZ ;  /* 0x000000b4ff05723e */ /* 0x001fc600048070ff */
[----:B------:R0:W-:Y:S01]  /*1e240*/  @!P5 STG.E.U8 desc[UR18][R24.64+0x58], R7 ;  /* 0x000058071800d986 */ /* 0x0001e2000c101112 */
[C---:B------:R-:W-:Y:S02]  /*1e250*/  ISETP.LT.OR P1, PT, R0.reuse, 0x62, !P3 ;  /* 0x000000620000780c */ /* 0x040fe40005f21670 */
[C---:B------:R-:W-:Y:S01]  /*1e260*/  ISETP.LT.OR P5, PT, R0.reuse, 0x61, !P2 ;  /* 0x000000610000780c */ /* 0x040fe200057a1670 */
[----:B------:R-:W-:Y:S01]  /*1e270*/  @!P6 STG.E.U8 desc[UR18][R24.64+0x59], R179 ;  /* 0x000059b31800e986 */ /* 0x000fe2000c101112 */
[----:B------:R-:W-:-:S03]  /*1e280*/  ISETP.LT.OR P6, PT, R0, 0x62, !P2 ;  /* 0x000000620000780c */ /* 0x000fc600057c1670 */
[----:B------:R1:W-:Y:S01]  /*1e290*/  @!P0 STG.E.U8 desc[UR18][R2.64+0x60], R5 ;  /* 0x0000600502008986 */ /* 0x0003e2000c101112 */
[----:B------:R-:W-:Y:S02]  /*1e2a0*/  ISETP.LT.OR P0, PT, R0, 0x69, !P3 ;  /* 0x000000690000780c */ /* 0x000fe40005f01670 */
[----:B------:R-:W-:Y:S01]  /*1e2b0*/  F2FP.SATFINITE.E4M3.F32.PACK_AB_MERGE_C R181, RZ, R181, RZ ;  /* 0x000000b5ffb5723e */ /* 0x000fe200048070ff */
[----:B------:R-:W-:Y:S01]  /*1e2c0*/  FMUL R192, R192, UR20 ;  /* 0x00000014c0c07c20 */ /* 0x000fe20008400000 */
[----:B0-----:R-:W-:Y:S01]  /*1e2d0*/  F2FP.SATFINITE.E4M3.F32.PACK_AB_MERGE_C R7, RZ, R182, RZ ;  /* 0x000000b6ff07723e */ /* 0x001fe200048070ff */
[----:B------:R-:W-:Y:S01]  /*1e2e0*/  FMUL R193, R193, UR20 ;  /* 0x00000014c1c17c20 */ /* 0x000fe20008400000 */
[----:B------:R-:W-:Y:S01]  /*1e2f0*/  F2FP.SATFINITE.E4M3.F32.PACK_AB_MERGE_C R183, RZ, R183, RZ ;  /* 0x000000b7ffb7723e */ /* 0x000fe200048070ff */
[----:B------:R-:W-:Y:S01]  /*1e300*/  @!P1 STG.E.U8 desc[UR18][R2.64+0x61], R181 ;  /* 0x000061b502009986 */ /* 0x000fe2000c101112 */
[----:B-1----:R-:W-:-:S03]  /*1e310*/  F2FP.SATFINITE.E4M3.F32.PACK_AB_MERGE_C R5, RZ, R184, RZ ;  /* 0x000000b8ff05723e */ /* 0x002fc600048070ff */
        /* <DEDUP_REMOVED lines=48> */
[----:B------:R-:W-:Y:S01]  /*1e620*/  ISETP.LT.OR P0, PT, R0, 0x89, !P3 ;  /* 0x000000890000780c */ /* 0x000fe20005f01670 */
[----:B------:R-:W-:Y:S01]  /*1e630*/  FMUL R200, R200, UR20 ;  /* 0x00000014c8c87c20 */ /* 0x000fe20008400000 */
        /* <DEDUP_REMOVED lines=97> */
[----:B------:R-:W2:Y:S01]  /*1ec50*/  LDL.LU R39, [R1+0x208] ;  /* 0x0002080001277983 */ /* 0x000ea20000300800 */
[----:B0-----:R-:W-:Y:S02]  /*1ec60*/  F2FP.SATFINITE.E4M3.F32.PACK_AB_MERGE_C R7, RZ, R222, RZ ;  /* 0x000000deff07723e */ /* 0x001fe400048070ff */
[----:B------:R-:W-:Y:S01]  /*1ec70*/  F2FP.SATFINITE.E4M3.F32.PACK_AB_MERGE_C R223, RZ, R223, RZ ;  /* 0x000000dfffdf723e */ /* 0x000fe200048070ff */
[----:B------:R-:W3:Y:S01]  /*1ec80*/  LDL.LU R37, [R1+0x20c] ;  /* 0x00020c0001257983 */ /* 0x000ee20000300800 */
[----:B-1----:R-:W-:-:S03]  /*1ec90*/  F2FP.SATFINITE.E4M3.F32.PACK_AB_MERGE_C R5, RZ, R224, RZ ;  /* 0x000000e0ff05723e */ /* 0x002fc600048070ff */
[----:B------:R-:W3:Y:S04]  /*1eca0*/  LDL.LU R32, [R1+0x210] ;  /* 0x0002100001207983 */ /* 0x000ee80000300800 */
[----:B------:R-:W-:Y:S04]  /*1ecb0*/  @!P1 STG.E.U8 desc[UR18][R2.64+0xb1], R221 ;  /* 0x0000b1dd02009986 */ /* 0x000fe8000c101112 */
[----:B------:R0:W-:Y:S04]  /*1ecc0*/  @!P5 STG.E.U8 desc[UR18][R24.64+0xb0], R7 ;  /* 0x0000b0071800d986 */ /* 0x0001e8000c101112 */
[----:B------:R-:W-:Y:S04]  /*1ecd0*/  @!P6 STG.E.U8 desc[UR18][R24.64+0xb1], R223 ;  /* 0x0000b1df1800e986 */ /* 0x000fe8000c101112 */
[----:B------:R-:W3:Y:S01]  /*1ece0*/  LDL.LU R31, [R1+0x214] ;  /* 0x00021400011f7983 */ /* 0x000ee20000300800 */
[C---:B------:R-:W-:Y:S01]  /*1ecf0*/  ISETP.LT.OR P1, PT, R0.reuse, 0xba, !P3 ;  /* 0x000000ba0000780c */ /* 0x040fe20005f21670 */
[----:B------:R-:W-:Y:S01]  /*1ed00*/  FMUL R225, R225, UR20 ;  /* 0x00000014e1e17c20 */ /* 0x000fe20008400000 */
[----:B------:R-:W-:Y:S01]  /*1ed10*/  ISETP.LT.OR P5, PT, R0, 0xb9, !P2 ;  /* 0x000000b90000780c */ /* 0x000fe200057a1670 */
[----:B------:R5:W-:Y:S01]  /*1ed20*/  @!P0 STG.E.U8 desc[UR18][R2.64+0xb8], R5 ;  /* 0x0000b80502008986 */ /* 0x000be2000c101112 */
[----:B------:R-:W-:Y:S01]  /*1ed30*/  FMUL R226, R226, UR20 ;  /* 0x00000014e2e27c20 */ /* 0x000fe20008400000 */
[----:B------:R-:W-:Y:S01]  /*1ed40*/  ISETP.LT.OR P6, PT, R0, 0xba, !P2 ;  /* 0x000000ba0000780c */ /* 0x000fe200057c1670 */
[----:B------:R-:W-:Y:S01]  /*1ed50*/  FMUL R227, R227, UR20 ;  /* 0x00000014e3e37c20 */ /* 0x000fe20008400000 */
[----:B------:R-:W3:Y:S01]  /*1ed60*/  LDL.LU R36, [R1+0x218] ;  /* 0x0002180001247983 */ /* 0x000ee20000300800 */
[----:B------:R-:W-:Y:S01]  /*1ed70*/  F2FP.SATFINITE.E4M3.F32.PACK_AB_MERGE_C R225, RZ, R225, RZ ;  /* 0x000000e1ffe1723e */ /* 0x000fe200048070ff */
[----:B----4-:R-:W-:Y:S01]  /*1ed80*/  FMUL R4, R33, UR20 ;  /* 0x0000001421047c20 */ /* 0x010fe20008400000 */
[----:B0-----:R-:W-:Y:S01]  /*1ed90*/  F2FP.SATFINITE.E4M3.F32.PACK_AB_MERGE_C R7, RZ, R226, RZ ;  /* 0x000000e2ff07723e */ /* 0x001fe200048070ff */
[----:B------:R-:W-:Y:S01]  /*1eda0*/  FMUL R228, R228, UR20 ;  /* 0x00000014e4e47c20 */ /* 0x000fe20008400000 */
[C---:B------:R-:W-:Y:S01]  /*1edb0*/  ISETP.LT.OR P0, PT, R0.reuse, 0xc1, !P3 ;  /* 0x000000c10000780c */ /* 0x040fe20005f01670 */
[----:B------:R-:W-:Y:S01]  /*1edc0*/  @!P1 STG.E.U8 desc[UR18][R2.64+0xb9], R225 ;  /* 0x0000b9e102009986 */ /* 0x000fe2000c101112 */
[----:B------:R-:W-:Y:S01]  /*1edd0*/  ISETP.LT.OR P1, PT, R0, 0xc2, !P3 ;  /* 0x000000c20000780c */ /* 0x000fe20005f21670 */
[----:B-----5:R-:W-:Y:S01]  /*1ede0*/  FMUL R5, R30, UR20 ;  /* 0x000000141e057c20 */ /* 0x020fe20008400000 */
[----:B------:R-:W-:Y:S01]  /*1edf0*/  FMUL R229, R229, UR20 ;  /* 0x00000014e5e57c20 */ /* 0x000fe20008400000 */
[----:B------:R-:W4:Y:S01]  /*1ee00*/  LDL.LU R30, [R1+0x21c] ;  /* 0x00021c00011e7983 */ /* 0x000f220000300800 */
[----:B------:R-:W-:-:S03]  /*1ee10*/  F2FP.SATFINITE.E4M3.F32.PACK_AB_MERGE_C R227, RZ, R227, RZ ;  /* 0x000000e3ffe3723e */ /* 0x000fc600048070ff */
[----:B------:R-:W-:Y:S01]  /*1ee20*/  @!P5 STG.E.U8 desc[UR18][R24.64+0xb8], R7 ;  /* 0x0000b8071800d986 */ /* 0x000fe2000c101112 */
[----:B------:R-:W-:-:S03]  /*1ee30*/  ISETP.LT.OR P5, PT, R0, 0xc1, !P2 ;  /* 0x000000c10000780c */ /* 0x000fc600057a1670 */
[----:B------:R-:W5:Y:S01]  /*1ee40*/  LDL.LU R35, [R1+0x220] ;  /* 0x0002200001237983 */ /* 0x000f620000300800 */
[----:B------:R-:W-:-:S03]  /*1ee50*/  F2FP.SATFINITE.E4M3.F32.PACK_AB_MERGE_C R11, RZ, R4, RZ ;  /* 0x00000004ff0b723e */ /* 0x000fc600048070ff */
[----:B------:R-:W5:Y:S01]  /*1ee60*/  LDL.LU R33, [R1+0x224] ;  /* 0x0002240001217983 */ /* 0x000f620000300800 */
[----:B------:R-:W-:Y:S02]  /*1ee70*/  F2FP.SATFINITE.E4M3.F32.PACK_AB_MERGE_C R9, RZ, R228, RZ ;  /* 0x000000e4ff09723e */ /* 0x000fe400048070ff */
[----:B------:R-:W-:Y:S01]  /*1ee80*/  F2FP.SATFINITE.E4M3.F32.PACK_AB_MERGE_C R229, RZ, R229, RZ ;  /* 0x000000e5ffe5723e */ /* 0x000fe200048070ff */
[----:B------:R-:W-:Y:S01]  /*1ee90*/  @!P6 STG.E.U8 desc[UR18][R24.64+0xb9], R227 ;  /* 0x0000b9e31800e986 */ /* 0x000fe2000c101112 */
[----:B------:R-:W-:Y:S02]  /*1eea0*/  F2FP.SATFINITE.E4M3.F32.PACK_AB_MERGE_C R13, RZ, R5, RZ ;  /* 0x00000005ff0d723e */ /* 0x000fe400048070ff */
[----:B------:R-:W-:Y:S01]  /*1eeb0*/  ISETP.LT.OR P6, PT, R0, 0xc2, !P2 ;  /* 0x000000c20000780c */ /* 0x000fe200057c1670 */
[----:B------:R-:W-:Y:S04]  /*1eec0*/  @!P0 STG.E.U8 desc[UR18][R2.64+0xc0], R9 ;  /* 0x0000c00902008986 */ /* 0x000fe8000c101112 */
[----:B------:R-:W-:Y:S04]  /*1eed0*/  @!P1 STG.E.U8 desc[UR18][R2.64+0xc1], R229 ;  /* 0x0000c1e502009986 */ /* 0x000fe8000c101112 */
[----:B------:R0:W-:Y:S01]  /*1eee0*/  @!P5 STG.E.U8 desc[UR18][R24.64+0xc0], R11 ;  /* 0x0000c00b1800d986 */ /* 0x0001e2000c101112 */
[----:B--2---:R-:W-:-:S03]  /*1eef0*/  FMUL R4, R39, UR20 ;  /* 0x0000001427047c20 */ /* 0x004fc60008400000 */
[----:B------:R-:W2:Y:S01]  /*1ef00*/  LDL.LU R39, [R1+0x228] ;  /* 0x0002280001277983 */ /* 0x000ea20000300800 */
[----:B---3--:R-:W-:-:S03]  /*1ef10*/  FMUL R5, R37, UR20 ;  /* 0x0000001425057c20 */ /* 0x008fc60008400000 */
[----:B------:R-:W3:Y:S01]  /*1ef20*/  LDL.LU R37, [R1+0x22c] ;  /* 0x00022c0001257983 */ /* 0x000ee20000300800 */
[----:B------:R-:W-:-:S03]  /*1ef30*/  FMUL R6, R32, UR20 ;  /* 0x0000001420067c20 */ /* 0x000fc60008400000 */
[----:B------:R-:W3:Y:S01]  /*1ef40*/  LDL.LU R32, [R1+0x230] ;  /* 0x0002300001207983 */ /* 0x000ee20000300800 */
[----:B0-----:R-:W-:Y:S01]  /*1ef50*/  F2FP.SATFINITE.E4M3.F32.PACK_AB_MERGE_C R11, RZ, R5, RZ ;  /* 0x00000005ff0b723e */ /* 0x001fe200048070ff */
[----:B------:R-:W-:Y:S02]  /*1ef60*/  FMUL R7, R31, UR20 ;  /* 0x000000141f077c20 */ /* 0x000fe40008400000 */
[----:B------:R-:W3:Y:S01]  /*1ef70*/  LDL.LU R31, [R1+0x234] ;  /* 0x00023400011f7983 */ /* 0x000ee20000300800 */
[----:B----4-:R-:W-:-:S03]  /*1ef80*/  FMUL R5, R30, UR20 ;  /* 0x000000141e057c20 */ /* 0x010fc60008400000 */
[----:B------:R-:W4:Y:S01]  /*1ef90*/  LDL.LU R30, [R1+0x238] ;  /* 0x00023800011e7983 */ /* 0x000f220000300800 */
[C---:B------:R-:W-:Y:S02]  /*1efa0*/  ISETP.LT.OR P0, PT, R0.reuse, 0xc9, !P3 ;  /* 0x000000c90000780c */ /* 0x040fe40005f01670 */
[C---:B------:R-:W-:Y:S02]  /*1efb0*/  ISETP.LT.OR P1, PT, R0.reuse, 0xca, !P3 ;  /* 0x000000ca0000780c */ /* 0x040fe40005f21670 */
[C---:B------:R-:W-:Y:S02]  /*1efc0*/  ISETP.LT.OR P5, PT, R0.reuse, 0xc9, !P2 ;  /* 0x000000c90000780c */ /* 0x040fe400057a1670 */
[----:B------:R-:W-:Y:S01]  /*1efd0*/  F2FP.SATFINITE.E4M3.F32.PACK_AB_MERGE_C R9, RZ, R4, RZ ;  /* 0x00000004ff09723e */ /* 0x000fe200048070ff */
[----:B------:R0:W-:Y:S01]  /*1efe0*/  @!P6 STG.E.U8 desc[UR18][R24.64+0xc1], R13 ;  /* 0x0000c10d1800e986 */ /* 0x0001e2000c101112 */
[----:B------:R-:W-:Y:S01]  /*1eff0*/  ISETP.LT.OR P6, PT, R0, 0xca, !P2 ;  /* 0x000000ca0000780c */ /* 0x000fe200057c1670 */
[----:B------:R-:W-:Y:S01]  /*1f000*/  FMUL R4, R36, UR20 ;  /* 0x0000001424047c20 */ /* 0x000fe20008400000 */
[----:B------:R-:W-:-:S03]  /*1f010*/  F2FP.SATFINITE.E4M3.F32.PACK_AB_MERGE_C R15, RZ, R6, RZ ;  /* 0x00000006ff0f723e */ /* 0x000fc600048070ff */
[----:B------:R1:W-:Y:S01]  /*1f020*/  @!P0 STG.E.U8 desc[UR18][R2.64+0xc8], R9 ;  /* 0x0000c80902008986 */ /* 0x0003e2000c101112 */
[----:B------:R-:W-:Y:S01]  /*1f030*/  ISETP.LT.OR P0, PT, R0, 0xd1, !P3 ;  /* 0x000000d10000780c */ /* 0x000fe20005f01670 */
[----:B-----5:R-:W-:Y:S02]  /*1f040*/  FMUL R6, R35, UR20 ;  /* 0x0000001423067c20 */ /* 0x020fe40008400000 */
[----:B------:R-:W5:Y:S01]  /*1f050*/  LDL.LU R36, [R1+0x23c] ;  /* 0x00023c0001247983 */ /* 0x000f620000300800 */
[----:B0-----:R-:W-:Y:S01]  /*1f060*/  F2FP.SATFINITE.E4M3.F32.PACK_AB_MERGE_C R13, RZ, R7, RZ ;  /* 0x00000007ff0d723e */ /* 0x001fe200048070ff */
[----:B------:R-:W-:Y:S02]  /*1f070*/  FMUL R7, R33, UR20 ;  /* 0x0000001421077c20 */ /* 0x000fe40008400000 */
[----:B------:R-:W5:Y:S04]  /*1f080*/  LDL.LU R35, [R1+0x240] ;  /* 0x0002400001237983 */ /* 0x000f680000300800 */
[----:B------:R-:W5:Y:S01]  /*1f090*/  LDL.LU R33, [R1+0x244] ;  /* 0x0002440001217983 */ /* 0x000f620000300800 */
[----:B-1----:R-:W-:-:S03]  /*1f0a0*/  F2FP.SATFINITE.E4M3.F32.PACK_AB_MERGE_C R9, RZ, R4, RZ ;  /* 0x00000004ff09723e */ /* 0x002fc600048070ff */
[----:B------:R-:W-:Y:S04]  /*1f0b0*/  @!P1 STG.E.U8 desc[UR18][R2.64+0xc9], R11 ;  /* 0x0000c90b02009986 */ /* 0x000fe8000c101112 */
[----:B------:R0:W-:Y:S04]  /*1f0c0*/  @!P5 STG.E.U8 desc[UR18][R24.64+0xc8], R15 ;  /* 0x0000c80f1800d986 */ /* 0x0001e8000c101112 */
[----:B------:R1:W-:Y:S01]  /*1f0d0*/  @!P6 STG.E.U8 desc[UR18][R24.64+0xc9], R13 ;  /* 0x0000c90d1800e986 */ /* 0x0003e2000c101112 */
[----:B0-----:R-:W-:-:S03]  /*1f0e0*/  F2FP.SATFINITE.E4M3.F32.PACK_AB_MERGE_C R15, RZ, R6, RZ ;  /* 0x00000006ff0f723e */ /* 0x001fc600048070ff */
[----:B------:R0:W-:Y:S01]  /*1f0f0*/  @!P0 STG.E.U8 desc[UR18][R2.64+0xd0], R9 ;  /* 0x0000d00902008986 */ /* 0x0001e2000c101112 */
[----:B-1----:R-:W-:Y:S01]  /*1f100*/  F2FP.SATFINITE.E4M3.F32.PACK_AB_MERGE_C R13, RZ, R7, RZ ;  /* 0x00000007ff0d723e */ /* 0x002fe200048070ff */
[----:B--2---:R-:W-:Y:S01]  /*1f110*/  FMUL R4, R39, UR20 ;  /* 0x0000001427047c20 */ /* 0x004fe20008400000 */
[----:B---3--:R-:W-:Y:S02]  /*1f120*/  FMUL R6, R32, UR20 ;  /* 0x0000001420067c20 */ /* 0x008fe40008400000 */
[----:B------:R-:W2:Y:S02]  /*1f130*/  LDL.LU R32, [R1+0x248] ;  /* 0x0002480001207983 */ /* 0x000ea40000300800 */
[----:B0-----:R-:W-:Y:S01]  /*1f140*/  F2FP.SATFINITE.E4M3.F32.PACK_AB_MERGE_C R9, RZ, R4, RZ ;  /* 0x00000004ff09723e */ /* 0x001fe200048070ff */
[----:B------:R-:W-:Y:S02]  /*1f150*/  FMUL R7, R31, UR20 ;  /* 0x000000141f077c20 */ /* 0x000fe40008400000 */
[----:B------:R-:W3:Y:S04]  /*1f160*/  LDL.LU R31, [R1+0x24c] ;  /* 0x00024c00011f7983 */ /* 0x000ee80000300800 */
[----:B------:R-:W3:Y:S01]  /*1f170*/  LDL.LU R39, [R1+0x250] ;  /* 0x0002500001277983 */ /* 0x000ee20000300800 */
[----:B----4-:R-:W-:-:S03]  /*1f180*/  FMUL R4, R30, UR20 ;  /* 0x000000141e047c20 */ /* 0x010fc60008400000 */
[----:B------:R-:W4:Y:S01]  /*1f190*/  LDL.LU R30, [R1+0x254] ;  /* 0x00025400011e7983 */ /* 0x000f220000300800 */
[C---:B------:R-:W-:Y:S02]  /*1f1a0*/  ISETP.LT.OR P1, PT, R0.reuse, 0xd2, !P3 ;  /* 0x000000d20000780c */ /* 0x040fe40005f21670 */
[C---:B------:R-:W-:Y:S02]  /*1f1b0*/  ISETP.LT.OR P5, PT, R0.reuse, 0xd1, !P2 ;  /* 0x000000d10000780c */ /* 0x040fe400057a1670 */
[C---:B------:R-:W-:Y:S02]  /*1f1c0*/  ISETP.LT.OR P6, PT, R0.reuse, 0xd2, !P2 ;  /* 0x000000d20000780c */ /* 0x040fe400057c1670 */
[----:B------:R-:W-:Y:S01]  /*1f1d0*/  F2FP.SATFINITE.E4M3.F32.PACK_AB_MERGE_C R11, RZ, R5, RZ ;  /* 0x00000005ff0b723e */ /* 0x000fe200048070ff */
[----:B------:R-:W-:Y:S01]  /*1f1e0*/  FMUL R5, R37, UR20 ;  /* 0x0000001425057c20 */ /* 0x000fe20008400000 */
[C---:B------:R-:W-:Y:S01]  /*1f1f0*/  ISETP.LT.OR P0, PT, R0.reuse, 0xd9, !P3 ;  /* 0x000000d90000780c */ /* 0x040fe20005f01670 */
[----:B------:R-:W4:Y:S04]  /*1f200*/  LDL.LU R37, [R1+0x258] ;  /* 0x0002580001257983 */ /* 0x000f280000300800 */
[----:B------:R0:W-:Y:S01]  /*1f210*/  @!P1 STG.E.U8 desc[UR18][R2.64+0xd1], R11 ;  /* 0x0000d10b02009986 */ /* 0x0001e2000c101112 */
[----:B------:R-:W-:-:S03]  /*1f220*/  ISETP.LT.OR P1, PT, R0, 0xda, !P3 ;  /* 0x000000da0000780c */ /* 0x000fc60005f21670 */
[----:B------:R1:W-:Y:S01]  /*1f230*/  @!P5 STG.E.U8 desc[UR18][R24.64+0xd0], R15 ;  /* 0x0000d00f1800d986 */ /* 0x0003e2000c101112 */
[----:B------:R-:W-:-:S03]  /*1f240*/  ISETP.LT.OR P5, PT, R0, 0xd9, !P2 ;  /* 0x000000d90000780c */ /* 0x000fc600057a1670 */
[----:B------:R1:W-:Y:S01]  /*1f250*/  @!P6 STG.E.U8 desc[UR18][R24.64+0xd1], R13 ;  /* 0x0000d10d1800e986 */ /* 0x0003e2000c101112 */
[----:B0-----:R-:W-:Y:S01]  /*1f260*/  F2FP.SATFINITE.E4M3.F32.PACK_AB_MERGE_C R11, RZ, R5, RZ ;  /* 0x00000005ff0b723e */ /* 0x001fe200048070ff */
[----:B-----5:R-:W-:Y:S02]  /*1f270*/  FMUL R5, R36, UR20 ;  /* 0x0000001424057c20 */ /* 0x020fe40008400000 */
[----:B------:R-:W5:Y:S01]  /*1f280*/  LDL.LU R36, [R1+0x25c] ;  /* 0x00025c0001247983 */ /* 0x000f620000300800 */
[----:B-1----:R-:W-:Y:S01]  /*1f290*/  F2FP.SATFINITE.E4M3.F32.PACK_AB_MERGE_C R15, RZ, R6, RZ ;  /* 0x00000006ff0f723e */ /* 0x002fe200048070ff */
[----:B------:R-:W-:Y:S02]  /*1f2a0*/  FMUL R6, R35, UR20 ;  /* 0x0000001423067c20 */ /* 0x000fe40008400000 */
[----:B------:R-:W5:Y:S01]  /*1f2b0*/  LDL.LU R35, [R1+0x260] ;  /* 0x0002600001237983 */ /* 0x000f620000300800 */
[----:B------:R-:W-:Y:S01]  /*1f2c0*/  F2FP.SATFINITE.E4M3.F32.PACK_AB_MERGE_C R13, RZ, R7, RZ ;  /* 0x00000007ff0d723e */ /* 0x000fe200048070ff */
[----:B------:R-:W-:-:S02]  /*1f2d0*/  FMUL R7, R33, UR20 ;  /* 0x0000001421077c20 */ /* 0x000fc40008400000 */
[----:B------:R-:W5:Y:S04]  /*1f2e0*/  LDL.LU R33, [R1+0x264] ;  /* 0x0002640001217983 */ /* 0x000f680000300800 */
[----:B------:R0:W-:Y:S04]  /*1f2f0*/  @!P0 STG.E.U8 desc[UR18][R2.64+0xd8], R9 ;  /* 0x0000d80902008986 */ /* 0x0001e8000c101112 */
[----:B------:R1:W-:Y:S01]  /*1f300*/  @!P1 STG.E.U8 desc[UR18][R2.64+0xd9], R11 ;  /* 0x0000d90b02009986 */ /* 0x0003e2000c101112 */
[----:B0-----:R-:W-:-:S03]  /*1f310*/  F2FP.SATFINITE.E4M3.F32.PACK_AB_MERGE_C R9, RZ, R4, RZ ;  /* 0x00000004ff09723e */ /* 0x001fc600048070ff */
[----:B------:R0:W-:Y:S01]  /*1f320*/  @!P5 STG.E.U8 desc[UR18][R24.64+0xd8], R15 ;  /* 0x0000d80f1800d986 */ /* 0x0001e2000c101112 */
[----:B-1----:R-:W-:Y:S02]  /*1f330*/  F2FP.SATFINITE.E4M3.F32.PACK_AB_MERGE_C R11, RZ, R5, RZ ;  /* 0x00000005ff0b723e */ /* 0x002fe400048070ff */
[----:B0-----:R-:W-:Y:S01]  /*1f340*/  F2FP.SATFINITE.E4M3.F32.PACK_AB_MERGE_C R15, RZ, R6, RZ ;  /* 0x00000006ff0f723e */ /* 0x001fe200048070ff */
[----:B--2---:R-:W-:Y:S02]  /*1f350*/  FMUL R4, R32, UR20 ;  /* 0x0000001420047c20 */ /* 0x004fe40008400000 */
[----:B------:R-:W2:Y:S01]  /*1f360*/  LDL.LU R32, [R1+0x268] ;  /* 0x0002680001207983 */ /* 0x000ea20000300800 */
[----:B---3--:R-:W-:-:S03]  /*1f370*/  FMUL R5, R31, UR20 ;  /* 0x000000141f057c20 */ /* 0x008fc60008400000 */
[----:B------:R-:W3:Y:S01]  /*1f380*/  LDL.LU R31, [R1+0x26c] ;  /* 0x00026c00011f7983 */ /* 0x000ee20000300800 */
[----:B----4-:R-:W-:-:S03]  /*1f390*/  FMUL R6, R30, UR20 ;  /* 0x000000141e067c20 */ /* 0x010fc60008400000 */
[----:B------:R-:W4:Y:S01]  /*1f3a0*/  LDL.LU R30, [R1+0x270] ;  /* 0x00027000011e7983 */ /* 0x000f220000300800 */
[C---:B------:R-:W-:Y:S02]  /*1f3b0*/  ISETP.LT.OR P6, PT, R0.reuse, 0xda, !P2 ;  /* 0x000000da0000780c */ /* 0x040fe400057c1670 */
[C---:B------:R-:W-:Y:S02]  /*1f3c0*/  ISETP.LT.OR P5, PT, R0.reuse, 0xe1, !P3 ;  /* 0x000000e10000780c */ /* 0x040fe40005fa1670 */
[C---:B------:R-:W-:Y:S02]  /*1f3d0*/  ISETP.LT.OR P0, PT, R0.reuse, 0xe1, !P2 ;  /* 0x000000e10000780c */ /* 0x040fe40005701670 */
[----:B------:R-:W-:-:S07]  /*1f3e0*/  ISETP.LT.OR P1, PT, R0, 0xe2, !P2 ;  /* 0x000000e20000780c */ /* 0x000fce0005721670 */
[----:B------:R0:W-:Y:S01]  /*1f3f0*/  @!P6 STG.E.U8 desc[UR18][R24.64+0xd9], R13 ;  /* 0x0000d90d1800e986 */ /* 0x0001e2000c101112 */
[C---:B------:R-:W-:Y:S02]  /*1f400*/  ISETP.LT.OR P6, PT, R0.reuse, 0xe2, !P3 ;  /* 0x000000e20000780c */ /* 0x040fe40005fc1670 */
[----:B------:R-:W-:Y:S01]  /*1f410*/  F2FP.SATFINITE.E4M3.F32.PACK_AB_MERGE_C R7, RZ, R7, RZ ;  /* 0x00000007ff07723e */ /* 0x000fe200048070ff */
[----:B------:R1:W-:Y:S01]  /*1f420*/  @!P5 STG.E.U8 desc[UR18][R2.64+0xe0], R9 ;  /* 0x0000e0090200d986 */ /* 0x0003e2000c101112 */
[----:B------:R-:W-:Y:S02]  /*1f430*/  ISETP.LT.OR P5, PT, R0, 0xea, !P2 ;  /* 0x000000ea0000780c */ /* 0x000fe400057a1670 */
[----:B0-----:R-:W-:Y:S01]  /*1f440*/  F2FP.SATFINITE.E4M3.F32.PACK_AB_MERGE_C R13, RZ, R4, RZ ;  /* 0x00000004ff0d723e */ /* 0x001fe200048070ff */
[----:B------:R-:W-:-:S06]  /*1f450*/  FMUL R4, R39, UR20 ;  /* 0x0000001427047c20 */ /* 0x000fcc0008400000 */
[----:B------:R-:W-:Y:S01]  /*1f460*/  @!P6 STG.E.U8 desc[UR18][R2.64+0xe1], R11 ;  /* 0x0000e10b0200e986 */ /* 0x000fe2000c101112 */
[----:B------:R-:W-:-:S03]  /*1f470*/  ISETP.LT.OR P6, PT, R0, 0xe9, !P3 ;  /* 0x000000e90000780c */ /* 0x000fc60005fc1670 */
[----:B------:R-:W-:Y:S01]  /*1f480*/  @!P0 STG.E.U8 desc[UR18][R24.64+0xe0], R15 ;  /* 0x0000e00f18008986 */ /* 0x000fe2000c101112 */
[----:B------:R-:W-:-:S03]  /*1f490*/  ISETP.LT.OR P0, PT, R0, 0xea, !P3 ;  /* 0x000000ea0000780c */ /* 0x000fc60005f01670 */
[----:B------:R0:W-:Y:S04]  /*1f4a0*/  @!P1 STG.E.U8 desc[UR18][R24.64+0xe1], R7 ;  /* 0x0000e10718009986 */ /* 0x0001e8000c101112 */
[----:B------:R-:W4:Y:S01]  /*1f4b0*/  LDL.LU R39, [R1+0x274] ;  /* 0x0002740001277983 */ /* 0x000f220000300800 */
[----:B-1----:R-:W-:Y:S01]  /*1f4c0*/  F2FP.SATFINITE.E4M3.F32.PACK_AB_MERGE_C R9, RZ, R5, RZ ;  /* 0x00000005ff09723e */ /* 0x002fe200048070ff */
[----:B-----5:R-:W-:Y:S01]  /*1f4d0*/  FMUL R5, R36, UR20 ;  /* 0x0000001424057c20 */ /* 0x020fe20008400000 */
[----:B0-----:R-:W-:Y:S01]  /*1f4e0*/  F2FP.SATFINITE.E4M3.F32.PACK_AB_MERGE_C R7, RZ, R4, RZ ;  /* 0x00000004ff07723e */ /* 0x001fe200048070ff */
[----:B------:R-:W-:Y:S02]  /*1f4f0*/  FMUL R4, R37, UR20 ;  /* 0x0000001425047c20 */ /* 0x000fe40008400000 */
[----:B------:R-:W5:Y:S01]  /*1f500*/  LDL.LU R37, [R1+0x278] ;  /* 0x0002780001257983 */ /* 0x000f620000300800 */
[----:B------:R-:W-:Y:S01]  /*1f510*/  F2FP.SATFINITE.E4M3.F32.PACK_AB_MERGE_C R11, RZ, R6, RZ ;  /* 0x00000006ff0b723e */ /* 0x000fe200048070ff */
[----:B------:R-:W-:Y:S01]  /*1f520*/  FMUL R6, R35, UR20 ;  /* 0x0000001423067c20 */ /* 0x000fe20008400000 */
[----:B------:R-:W-:Y:S01]  /*1f530*/  F2FP.SATFINITE.E4M3.F32.PACK_AB_MERGE_C R15, RZ, R4, RZ ;  /* 0x00000004ff0f723e */ /* 0x000fe200048070ff */
[----:B------:R-:W5:Y:S01]  /*1f540*/  LDL.LU R36, [R1+0x27c] ;  /* 0x00027c0001247983 */ /* 0x000f620000300800 */
[----:B------:R-:W-:-:S03]  /*1f550*/  FMUL R4, R33, UR20 ;  /* 0x0000001421047c20 */ /* 0x000fc60008400000 */
[----:B------:R-:W5:Y:S04]  /*1f560*/  LDL.LU R35, [R1+0x280] ;  /* 0x0002800001237983 */ /* 0x000f680000300800 */
[----:B------:R-:W-:Y:S04]  /*1f570*/  @!P6 STG.E.U8 desc[UR18][R2.64+0xe8], R13 ;  /* 0x0000e80d0200e986 */ /* 0x000fe8000c101112 */
[----:B------:R-:W-:Y:S04]  /*1f580*/  @!P0 STG.E.U8 desc[UR18][R2.64+0xe9], R9 ;  /* 0x0000e90902008986 */ /* 0x000fe8000c101112 */
[----:B------:R0:W-:Y:S04]  /*1f590*/  @!P5 STG.E.U8 desc[UR18][R24.64+0xe9], R11 ;  /* 0x0000e90b1800d986 */ /* 0x0001e8000c101112 */
[----:B------:R-:W5:Y:S01]  /*1f5a0*/  LDL.LU R33, [R1+0x284] ;  /* 0x0002840001217983 */ /* 0x000f620000300800 */
[----:B0-----:R-:W-:-:S02]  /*1f5b0*/  F2FP.SATFINITE.E4M3.F32.PACK_AB_MERGE_C R11, RZ, R4, RZ ;  /* 0x00000004ff0b723e */ /* 0x001fc400048070ff */
[----:B------:R-:W-:Y:S01]  /*1f5c0*/  F2FP.SATFINITE.E4M3.F32.PACK_AB_MERGE_C R9, RZ, R5, RZ ;  /* 0x00000005ff09723e */ /* 0x000fe200048070ff */
[----:B--2---:R-:W-:Y:S02]  /*1f5d0*/  FMUL R4, R32, UR20 ;  /* 0x0000001420047c20 */ /* 0x004fe40008400000 */
[----:B------:R-:W2:Y:S03]  /*1f5e0*/  LDL.LU R32, [R1+0x288] ;  /* 0x0002880001207983 */ /* 0x000ea60000300800 */
[----:B------:R-:W-:Y:S01]  /*1f5f0*/  F2FP.SATFINITE.E4M3.F32.PACK_AB_MERGE_C R13, RZ, R4, RZ ;  /* 0x00000004ff0d723e */ /* 0x000fe200048070ff */
[----:B---3--:R-:W-:Y:S02]  /*1f600*/  FMUL R5, R31, UR20 ;  /* 0x000000141f057c20 */ /* 0x008fe40008400000 */
        /* <DEDUP_REMOVED lines=8> */
[----:B------:R-:W-:-:S03]  /*1f690*/  ISETP.LT.OR P1, PT, R0, 0xf1, !P2 ;  /* 0x000000f10000780c */ /* 0x000fc60005721670 */
[----:B------:R1:W-:Y:S01]  /*1f6a0*/  @!P6 STG.E.U8 desc[UR18][R2.64+0xf0], R15 ;  /* 0x0000f00f0200e986 */ /* 0x0003e2000c101112 */
[C---:B------:R-:W-:Y:S02]  /*1f6b0*/  ISETP.LT.OR P6, PT, R0.reuse, 0xf9, !P3 ;  /* 0x000000f90000780c */ /* 0x040fe40005fc1670 */
[----:B------:R-:W-:Y:S01]  /*1f6c0*/  ISETP.LT.OR P3, PT, R0, 0xfa, !P3 ;  /* 0x000000fa0000780c */ /* 0x000fe20005f61670 */
[----:B------:R1:W-:Y:S01]  /*1f6d0*/  @!P0 STG.E.U8 desc[UR18][R2.64+0xf1], R9 ;  /* 0x0000f10902008986 */ /* 0x0003e2000c101112 */
[----:B0-----:R-:W-:Y:S02]  /*1f6e0*/  F2FP.SATFINITE.E4M3.F32.PACK_AB_MERGE_C R7, RZ, R6, RZ ;  /* 0x00000006ff07723e */ /* 0x001fe400048070ff */
[----:B-1----:R-:W-:Y:S02]  /*1f6f0*/  F2FP.SATFINITE.E4M3.F32.PACK_AB_MERGE_C R15, RZ, R5, RZ ;  /* 0x00000005ff0f723e */ /* 0x002fe400048070ff */
[----:B------:R-:W-:Y:S01]  /*1f700*/  F2FP.SATFINITE.E4M3.F32.PACK_AB_MERGE_C R9, RZ, R4, RZ ;  /* 0x00000004ff09723e */ /* 0x000fe200048070ff */
[----:B------:R-:W-:-:S02]  /*1f710*/  FMUL R4, R39, UR20 ;  /* 0x0000001427047c20 */ /* 0x000fc40008400000 */
[----:B------:R-:W4:Y:S04]  /*1f720*/  LDL.LU R39, [R1+0x294] ;  /* 0x0002940001277983 */ /* 0x000f280000300800 */
[----:B------:R-:W-:Y:S01]  /*1f730*/  @!P5 STG.E.U8 desc[UR18][R24.64+0xf1], R11 ;  /* 0x0000f10b1800d986 */ /* 0x000fe2000c101112 */
[----:B------:R-:W-:Y:S01]  /*1f740*/  ISETP.LT.OR P5, PT, R0, 0xf9, !P2 ;  /* 0x000000f90000780c */ /* 0x000fe200057a1670 */
[----:B-----5:R-:W-:Y:S02]  /*1f750*/  FMUL R5, R37, UR20 ;  /* 0x0000001425057c20 */ /* 0x020fe40008400000 */
[----:B------:R-:W5:Y:S01]  /*1f760*/  LDL.LU R37, [R1+0x298] ;  /* 0x0002980001257983 */ /* 0x000f620000300800 */
[----:B------:R-:W-:-:S03]  /*1f770*/  FMUL R6, R36, UR20 ;  /* 0x0000001424067c20 */ /* 0x000fc60008400000 */
[----:B------:R0:W-:Y:S04]  /*1f780*/  @!P1 STG.E.U8 desc[UR18][R24.64+0xf0], R7 ;  /* 0x0000f00718009986 */ /* 0x0001e8000c101112 */
[----:B------:R-:W5:Y:S01]  /*1f790*/  LDL.LU R36, [R1+0x29c] ;  /* 0x00029c0001247983 */ /* 0x000f620000300800 */
[----:B0-----:R-:W-:-:S03]  /*1f7a0*/  FMUL R7, R35, UR20 ;  /* 0x0000001423077c20 */ /* 0x001fc60008400000 */
[----:B------:R-:W5:Y:S04]  /*1f7b0*/  LDL.LU R35, [R1+0x2a0] ;  /* 0x0002a00001237983 */ /* 0x000f680000300800 */
[----:B------:R-:W-:Y:S04]  /*1f7c0*/  @!P6 STG.E.U8 desc[UR18][R2.64+0xf8], R13 ;  /* 0x0000f80d0200e986 */ /* 0x000fe8000c101112 */
[----:B------:R0:W-:Y:S01]  /*1f7d0*/  @!P3 STG.E.U8 desc[UR18][R2.64+0xf9], R15 ;  /* 0x0000f90f0200b986 */ /* 0x0001e2000c101112 */
[----:B------:R-:W-:-:S03]  /*1f7e0*/  F2FP.SATFINITE.E4M3.F32.PACK_AB_MERGE_C R11, RZ, R4, RZ ;  /* 0x00000004ff0b723e */ /* 0x000fc600048070ff */
[----:B------:R1:W-:Y:S01]  /*1f7f0*/  @!P5 STG.E.U8 desc[UR18][R24.64+0xf8], R9 ;  /* 0x0000f8091800d986 */ /* 0x0003e2000c101112 */
[----:B0-----:R-:W-:-:S03]  /*1f800*/  FMUL R2, R33, UR20 ;  /* 0x0000001421027c20 */ /* 0x001fc60008400000 */
[----:B------:R-:W5:Y:S02]  /*1f810*/  LDL.LU R33, [R1+0x2a4] ;  /* 0x0002a40001217983 */ /* 0x000f640000300800 */
[----:B-1----:R-:W-:Y:S01]  /*1f820*/  F2FP.SATFINITE.E4M3.F32.PACK_AB_MERGE_C R9, RZ, R2, RZ ;  /* 0x00000002ff09723e */ /* 0x002fe200048070ff */
[----:B--2---:R-:W-:Y:S02]  /*1f830*/  FMUL R3, R32, UR20 ;  /* 0x0000001420037c20 */ /* 0x004fe40008400000 */
[----:B------:R-:W2:Y:S01]  /*1f840*/  LDL.LU R32, [R1+0x2a8] ;  /* 0x0002a80001207983 */ /* 0x000ea20000300800 */
[----:B---3--:R-:W-:-:S03]  /*1f850*/  FMUL R4, R31, UR20 ;  /* 0x000000141f047c20 */ /* 0x008fc60008400000 */
[----:B------:R-:W3:Y:S01]  /*1f860*/  LDL.LU R31, [R1+0x2ac] ;  /* 0x0002ac00011f7983 */ /* 0x000ee20000300800 */
[----:B----4-:R-:W-:-:S03]  /*1f870*/  FMUL R2, R30, UR20 ;  /* 0x000000141e027c20 */ /* 0x010fc60008400000 */
[----:B------:R-:W4:Y:S01]  /*1f880*/  LDL.LU R30, [R1+0x2b0] ;  /* 0x0002b000011e7983 */ /* 0x000f220000300800 */
[----:B------:R-:W-:Y:S02]  /*1f890*/  ISETP.GE.AND P1, PT, R34, 0x81, PT ;  /* 0x000000812200780c */ /* 0x000fe40003f26270 */
[C---:B------:R-:W-:Y:S02]  /*1f8a0*/  ISETP.LT.OR P2, PT, R0.reuse, 0xfa, !P2 ;  /* 0x000000fa0000780c */ /* 0x040fe40005741670 */
[C---:B------:R-:W-:Y:S02]  /*1f8b0*/  ISETP.LT.OR P6, PT, R0.reuse, 0x1, !P1 ;  /* 0x000000010000780c */ /* 0x040fe40004fc1670 */
[----:B------:R-:W-:Y:S02]  /*1f8c0*/  ISETP.LT.OR P3, PT, R0, 0x2, !P1 ;  /* 0x000000020000780c */ /* 0x000fe40004f61670 */
[----:B------:R-:W-:Y:S02]  /*1f8d0*/  F2FP.SATFINITE.E4M3.F32.PACK_AB_MERGE_C R5, RZ, R5, RZ ;  /* 0x00000005ff05723e */ /* 0x000fe400048070ff */
[----:B------:R-:W-:-:S05]  /*1f8e0*/  ISETP.GE.AND P0, PT, R34, 0x89, PT ;  /* 0x000000892200780c */ /* 0x000fca0003f06270 */
[----:B------:R-:W-:Y:S01]  /*1f8f0*/  @!P2 STG.E.U8 desc[UR18][R24.64+0xf9], R11 ;  /* 0x0000f90b1800a986 */ /* 0x000fe2000c101112 */
[----:B------:R-:W-:-:S03]  /*1f900*/  F2FP.SATFINITE.E4M3.F32.PACK_AB_MERGE_C R13, RZ, R6, RZ ;  /* 0x00000006ff0d723e */ /* 0x000fc600048070ff */
[----:B------:R0:W-:Y:S01]  /*1f910*/  @!P6 STG.E.U8 desc[UR18][R28.64], R5 ;  /* 0x000000051c00e986 */ /* 0x0001e2000c101112 */
[C---:B------:R-:W-:Y:S02]  /*1f920*/  ISETP.LT.OR P6, PT, R0.reuse, 0x2, !P0 ;  /* 0x000000020000780c */ /* 0x040fe400047c1670 */
[C---:B------:R-:W-:Y:S01]  /*1f930*/  ISETP.LT.OR P5, PT, R0.reuse, 0x1, !P0 ;  /* 0x000000010000780c */ /* 0x040fe200047a1670 */
[----:B------:R1:W-:Y:S01]  /*1f940*/  @!P3 STG.E.U8 desc[UR18][R28.64+0x1], R13 ;  /* 0x0000010d1c00b986 */ /* 0x0003e2000c101112 */
[----:B------:R-:W-:Y:S02]  /*1f950*/  ISETP.LT.OR P2, PT, R0, 0xa, !P1 ;  /* 0x0000000a0000780c */ /* 0x000fe40004f41670 */
[----:B0-----:R-:W-:Y:S02]  /*1f960*/  F2FP.SATFINITE.E4M3.F32.PACK_AB_MERGE_C R5, RZ, R3, RZ ;  /* 0x00000003ff05723e */ /* 0x001fe400048070ff */
[----:B-1----:R-:W-:Y:S01]  /*1f970*/  F2FP.SATFINITE.E4M3.F32.PACK_AB_MERGE_C R13, RZ, R2, RZ ;  /* 0x00000002ff0d723e */ /* 0x002fe200048070ff */
[----:B------:R-:W-:-:S02]  /*1f980*/  FMUL R3, R39, UR20 ;  /* 0x0000001427037c20 */ /* 0x000fc40008400000 */
[----:B------:R-:W4:Y:S01]  /*1f990*/  LDL.LU R39, [R1+0x2b4] ;  /* 0x0002b40001277983 */ /* 0x000f220000300800 */
[----:B------:R-:W-:Y:S02]  /*1f9a0*/  F2FP.SATFINITE.E4M3.F32.PACK_AB_MERGE_C R11, RZ, R4, RZ ;  /* 0x00000004ff0b723e */ /* 0x000fe400048070ff */
[----:B------:R-:W-:Y:S01]  /*1f9b0*/  ISETP.LT.OR P3, PT, R0, 0x9, !P1 ;  /* 0x000000090000780c */ /* 0x000fe20004f61670 */
[----:B------:R0:W-:Y:S01]  /*1f9c0*/  @!P6 STG.E.U8 desc[UR18][R26.64+0x1], R9 ;  /* 0x000001091a00e986 */ /* 0x0001e2000c101112 */
[----:B-----5:R-:W-:-:S03]  /*1f9d0*/  FMUL R2, R37, UR20 ;  /* 0x0000001425027c20 */ /* 0x020fc60008400000 */
[----:B------:R-:W5:Y:S01]  /*1f9e0*/  LDL.LU R37, [R1+0x2b8] ;  /* 0x0002b80001257983 */ /* 0x000f620000300800 */
[----:B------:R-:W-:Y:S02]  /*1f9f0*/  F2FP.SATFINITE.E4M3.F32.PACK_AB_MERGE_C R7, RZ, R7, RZ ;  /* 0x00000007ff07723e */ /* 0x000fe400048070ff */
[----:B0-----:R-:W-:Y:S01]  /*1fa00*/  F2FP.SATFINITE.E4M3.F32.PACK_AB_MERGE_C R9, RZ, R2, RZ ;  /* 0x00000002ff09723e */ /* 0x001fe200048070ff */
[----:B------:R-:W-:Y:S02]  /*1fa10*/  FMUL R4, R36, UR20 ;  /* 0x0000001424047c20 */ /* 0x000fe40008400000 */
[----:B------:R-:W5:Y:S01]  /*1fa20*/  LDL.LU R36, [R1+0x2bc] ;  /* 0x0002bc0001247983 */ /* 0x000f620000300800 */
[----:B------:R-:W-:-:S03]  /*1fa30*/  FMUL R2, R35, UR20 ;  /* 0x0000001423027c20 */ /* 0x000fc60008400000 */
[----:B------:R-:W5:Y:S02]  /*1fa40*/  LDL.LU R35, [R1+0x2c0] ;  /* 0x0002c00001237983 */ /* 0x000f640000300800 */
[----:B------:R-:W-:Y:S02]  /*1fa50*/  F2FP.SATFINITE.E4M3.F32.PACK_AB_MERGE_C R15, RZ, R2, RZ ;  /* 0x00000002ff0f723e */ /* 0x000fe400048070ff */
[----:B------:R0:W-:Y:S04]  /*1fa60*/  @!P5 STG.E.U8 desc[UR18][R26.64], R7 ;  /* 0x000000071a00d986 */ /* 0x0001e8000c101112 */
[----:B------:R1:W-:Y:S01]  /*1fa70*/  @!P2 STG.E.U8 desc[UR18][R28.64+0x9], R11 ;  /* 0x0000090b1c00a986 */ /* 0x0003e2000c101112 */
[----:B0-----:R-:W-:Y:S01]  /*1fa80*/  F2FP.SATFINITE.E4M3.F32.PACK_AB_MERGE_C R7, RZ, R3, RZ ;  /* 0x00000003ff07723e */ /* 0x001fe200048070ff */
[----:B------:R-:W-:-:S02]  /*1fa90*/  FMUL R2, R33, UR20 ;  /* 0x0000001421027c20 */ /* 0x000fc40008400000 */
[----:B------:R-:W5:Y:S01]  /*1faa0*/  LDL.LU R33, [R1+0x2c4] ;  /* 0x0002c40001217983 */ /* 0x000f620000300800 */
[----:B-1----:R-:W-:-:S03]  /*1fab0*/  F2FP.SATFINITE.E4M3.F32.PACK_AB_MERGE_C R11, RZ, R4, RZ ;  /* 0x00000004ff0b723e */ /* 0x002fc600048070ff */
[----:B------:R4:W-:Y:S01]  /*1fac0*/  @!P3 STG.E.U8 desc[UR18][R28.64+0x8], R5 ;  /* 0x000008051c00b986 */ /* 0x0009e2000c101112 */
[----:B--2---:R-:W-:-:S03]  /*1fad0*/  FMUL R3, R32, UR20 ;  /* 0x0000001420037c20 */ /* 0x004fc60008400000 */
        /* <DEDUP_REMOVED lines=11> */
[----:B------:R-:W-:Y:S01]  /*1fb90*/  @!P5 STG.E.U8 desc[UR18][R26.64+0x8], R13 ;  /* 0x0000080d1a00d986 */ /* 0x000fe2000c101112 */
[----:B------:R-:W-:-:S03]  /*1fba0*/  ISETP.LT.OR P5, PT, R0, 0x11, !P0 ;  /* 0x000000110000780c */ /* 0x000fc600047a1670 */
[----:B------:R1:W-:Y:S01]  /*1fbb0*/  @!P3 STG.E.U8 desc[UR18][R28.64+0x10], R9 ;  /* 0x000010091c00b986 */ /* 0x0003e2000c101112 */
[C---:B------:R-:W-:Y:S02]  /*1fbc0*/  ISETP.LT.OR P3, PT, R0.reuse, 0x19, !P1 ;  /* 0x000000190000780c */ /* 0x040fe40004f61670 */
[----:B0-----:R-:W-:Y:S01]  /*1fbd0*/  F2FP.SATFINITE.E4M3.F32.PACK_AB_MERGE_C R7, RZ, R2, RZ ;  /* 0x00000002ff07723e */ /* 0x001fe200048070ff */
[----:B------:R0:W-:Y:S01]  /*1fbe0*/  @!P2 STG.E.U8 desc[UR18][R28.64+0x11], R11 ;  /* 0x0000110b1c00a986 */ /* 0x0001e2000c101112 */
[----:B------:R-:W-:Y:S02]  /*1fbf0*/  ISETP.LT.OR P2, PT, R0, 0x1a, !P1 ;  /* 0x0000001a0000780c */ /* 0x000fe40004f41670 */
[----:B-1----:R-:W-:Y:S01]  /*1fc00*/  F2FP.SATFINITE.E4M3.F32.PACK_AB_MERGE_C R9, RZ, R3, RZ ;  /* 0x00000003ff09723e */ /* 0x002fe200048070ff */
[----:B------:R-:W-:Y:S02]  /*1fc10*/  FMUL R2, R39, UR20 ;  /* 0x0000001427027c20 */ /* 0x000fe40008400000 */
[----:B------:R-:W4:Y:S01]  /*1fc20*/  LDL.LU R39, [R1+0x2d4] ;  /* 0x0002d40001277983 */ /* 0x000f220000300800 */
[----:B0-----:R-:W-:-:S03]  /*1fc30*/  F2FP.SATFINITE.E4M3.F32.PACK_AB_MERGE_C R11, RZ, R4, RZ ;  /* 0x00000004ff0b723e */ /* 0x001fc600048070ff */
[----:B------:R0:W-:Y:S01]  /*1fc40*/  @!P6 STG.E.U8 desc[UR18][R26.64+0x11], R7 ;  /* 0x000011071a00e986 */ /* 0x0001e2000c101112 */
[----:B------:R-:W-:Y:S01]  /*1fc50*/  ISETP.LT.OR P6, PT, R0, 0x1a, !P0 ;  /* 0x0000001a0000780c */ /* 0x000fe200047c1670 */
[----:B-----5:R-:W-:Y:S02]  /*1fc60*/  FMUL R3, R37, UR20 ;  /* 0x0000001425037c20 */ /* 0x020fe40008400000 */
[----:B------:R-:W5:Y:S01]  /*1fc70*/  LDL.LU R37, [R1+0x2d8] ;  /* 0x0002d80001257983 */ /* 0x000f620000300800 */
[----:B0-----:R-:W-:Y:S01]  /*1fc80*/  F2FP.SATFINITE.E4M3.F32.PACK_AB_MERGE_C R7, RZ, R2, RZ ;  /* 0x00000002ff07723e */ /* 0x001fe200048070ff */
[----:B------:R-:W-:Y:S02]  /*1fc90*/  FMUL R4, R36, UR20 ;  /* 0x0000001424047c20 */ /* 0x000fe40008400000 */
[----:B------:R-:W5:Y:S04]  /*1fca0*/  LDL.LU R36, [R1+0x2dc] ;  /* 0x0002dc0001247983 */ /* 0x000f680000300800 */
[----:B------:R-:W-:Y:S01]  /*1fcb0*/  @!P5 STG.E.U8 desc[UR18][R26.64+0x10], R15 ;  /* 0x0000100f1a00d986 */ /* 0x000fe2000c101112 */
[----:B------:R-:W-:-:S03]  /*1fcc0*/  FMUL R2, R35, UR20 ;  /* 0x0000001423027c20 */ /* 0x000fc60008400000 */
[----:B------:R-:W5:Y:S04]  /*1fcd0*/  LDL.LU R35, [R1+0x2e0] ;  /* 0x0002e00001237983 */ /* 0x000f680000300800 */
[----:B------:R0:W-:Y:S01]  /*1fce0*/  @!P3 STG.E.U8 desc[UR18][R28.64+0x18], R9 ;  /* 0x000018091c00b986 */ /* 0x0001e2000c101112 */
[----:B------:R-:W-:-:S03]  /*1fcf0*/  F2FP.SATFINITE.E4M3.F32.PACK_AB_MERGE_C R13, RZ, R2, RZ ;  /* 0x00000002ff0d723e */ /* 0x000fc600048070ff */
[----:B------:R1:W-:Y:S01]  /*1fd00*/  @!P2 STG.E.U8 desc[UR18][R28.64+0x19], R11 ;  /* 0x0000190b1c00a986 */ /* 0x0003e2000c101112 */
[----:B0-----:R-:W-:Y:S01]  /*1fd10*/  F2FP.SATFINITE.E4M3.F32.PACK_AB_MERGE_C R9, RZ, R3, RZ ;  /* 0x00000003ff09723e */ /* 0x001fe200048070ff */
[----:B------:R-:W-:Y:S02]  /*1fd20*/  FMUL R3, R33, UR20 ;  /* 0x0000001421037c20 */ /* 0x000fe40008400000 */
[----:B------:R-:W5:Y:S01]  /*1fd30*/  LDL.LU R33, [R1+0x2e4] ;  /* 0x0002e40001217983 */ /* 0x000f620000300800 */
[----:B-1----:R-:W-:-:S03]  /*1fd40*/  F2FP.SATFINITE.E4M3.F32.PACK_AB_MERGE_C R11, RZ, R4, RZ ;  /* 0x00000004ff0b723e */ /* 0x002fc600048070ff */
[----:B------:R0:W-:Y:S01]  /*1fd50*/  @!P6 STG.E.U8 desc[UR18][R26.64+0x19], R7 ;  /* 0x000019071a00e986 */ /* 0x0001e2000c101112 */
[----:B--2---:R-:W-:-:S03]  /*1fd60*/  FMUL R2, R32, UR20 ;  /* 0x0000001420027c20 */ /* 0x004fc60008400000 */
[----:B------:R-:W2:Y:S02]  /*1fd70*/  LDL.LU R32, [R1+0x2e8] ;  /* 0x0002e80001207983 */ /* 0x000ea40000300800 */
[----:B0-----:R-:W-:Y:S01]  /*1fd80*/  F2FP.SATFINITE.E4M3.F32.PACK_AB_MERGE_C R7, RZ, R2, RZ ;  /* 0x00000002ff07723e */ /* 0x001fe200048070ff */
[----:B---3--:R-:W-:Y:S02]  /*1fd90*/  FMUL R4, R31, UR20 ;  /* 0x000000141f047c20 */ /* 0x008fe40008400000 */
[----:B------:R-:W3:Y:S01]  /*1fda0*/  LDL.LU R31, [R1+0x2ec] ;  /* 0x0002ec00011f7983 */ /* 0x000ee20000300800 */
[----:B----4-:R-:W-:-:S03]  /*1fdb0*/  FMUL R2, R30, UR20 ;  /* 0x000000141e027c20 */ /* 0x010fc60008400000 */
[----:B------:R-:W4:Y:S01]  /*1fdc0*/  LDL.LU R30, [R1+0x2f0] ;  /* 0x0002f000011e7983 */ /* 0x000f220000300800 */
[C---:B------:R-:W-:Y:S02]  /*1fdd0*/  ISETP.LT.OR P5, PT, R0.reuse, 0x19, !P0 ;  /* 0x000000190000780c */ /* 0x040fe400047a1670 */
[C---:B------:R-:W-:Y:S02]  /*1fde0*/  ISETP.LT.OR P3, PT, R0.reuse, 0x21, !P1 ;  /* 0x000000210000780c */ /* 0x040fe40004f61670 */
[C---:B------:R-:W-:Y:S02]  /*1fdf0*/  ISETP.LT.OR P2, PT, R0.reuse, 0x22, !P1 ;  /* 0x000000220000780c */ /* 0x040fe40004f41670 */
[----:B------:R-:W-:Y:S02]  /*1fe00*/  F2FP.SATFINITE.E4M3.F32.PACK_AB_MERGE_C R5, RZ, R5, RZ ;  /* 0x00000005ff05723e */ /* 0x000fe400048070ff */
[----:B------:R-:W-:-:S05]  /*1fe10*/  ISETP.LT.OR P6, PT, R0, 0x22, !P0 ;  /* 0x000000220000780c */ /* 0x000fca00047c1670 */
[----:B------:R0:W-:Y:S01]  /*1fe20*/  @!P5 STG.E.U8 desc[UR18][R26.64+0x18], R5 ;  /* 0x000018051a00d986 */ /* 0x0001e2000c101112 */
[----:B------:R-:W-:-:S03]  /*1fe30*/  ISETP.LT.OR P5, PT, R0, 0x21, !P0 ;  /* 0x000000210000780c */ /* 0x000fc600047a1670 */
[----:B------:R-:W-:Y:S01]  /*1fe40*/  @!P3 STG.E.U8 desc[UR18][R28.64+0x20], R9 ;  /* 0x000020091c00b986 */ /* 0x000fe2000c101112 */
[----:B------:R-:W-:-:S03]  /*1fe50*/  ISETP.LT.OR P3, PT, R0, 0x29, !P1 ;  /* 0x000000290000780c */ /* 0x000fc60004f61670 */
[----:B------:R1:W-:Y:S01]  /*1fe60*/  @!P2 STG.E.U8 desc[UR18][R28.64+0x21], R11 ;  /* 0x0000210b1c00a986 */ /* 0x0003e2000c101112 */
[----:B------:R-:W-:Y:S02]  /*1fe70*/  ISETP.LT.OR P2, PT, R0, 0x2a, !P1 ;  /* 0x0000002a0000780c */ /* 0x000fe40004f41670 */
[----:B0-----:R-:W-:Y:S02]  /*1fe80*/  F2FP.SATFINITE.E4M3.F32.PACK_AB_MERGE_C R5, RZ, R3, RZ ;  /* 0x00000003ff05723e */ /* 0x001fe400048070ff */
[----:B-1----:R-:W-:Y:S01]  /*1fe90*/  F2FP.SATFINITE.E4M3.F32.PACK_AB_MERGE_C R11, RZ, R2, RZ ;  /* 0x00000002ff0b723e */ /* 0x002fe200048070ff */
[----:B------:R-:W-:Y:S02]  /*1fea0*/  FMUL R2, R39, UR20 ;  /* 0x0000001427027c20 */ /* 0x000fe40008400000 */
[----:B------:R-:W4:Y:S01]  /*1feb0*/  LDL.LU R39, [R1+0x2f4] ;  /* 0x0002f40001277983 */ /* 0x000f220000300800 */
[----:B------:R-:W-:-:S03]  /*1fec0*/  F2FP.SATFINITE.E4M3.F32.PACK_AB_MERGE_C R9, RZ, R4, RZ ;  /* 0x00000004ff09723e */ /* 0x000fc600048070ff */
[----:B------:R0:W-:Y:S01]  /*1fed0*/  @!P6 STG.E.U8 desc[UR18][R26.64+0x21], R5 ;  /* 0x000021051a00e986 */ /* 0x0001e2000c101112 */
[----:B------:R-:W-:Y:S01]  /*1fee0*/  ISETP.LT.OR P6, PT, R0, 0x2a, !P0 ;  /* 0x0000002a0000780c */ /* 0x000fe200047c1670 */
[----:B-----5:R-:W-:Y:S02]  /*1fef0*/  FMUL R3, R37, UR20 ;  /* 0x0000001425037c20 */ /* 0x020fe40008400000 */
[----:B------:R-:W5:Y:S01]  /*1ff00*/  LDL.LU R37, [R1+0x2f8] ;  /* 0x0002f80001257983 */ /* 0x000f620000300800 */
[----:B------:R-:W-:-:S03]  /*1ff10*/  FMUL R4, R36, UR20 ;  /* 0x0000001424047c20 */ /* 0x000fc60008400000 */
[----:B------:R-:W5:Y:S04]  /*1ff20*/  LDL.LU R36, [R1+0x2fc] ;  /* 0x0002fc0001247983 */ /* 0x000f680000300800 */
[----:B------:R1:W-:Y:S01]  /*1ff30*/  @!P5 STG.E.U8 desc[UR18][R26.64+0x20], R13 ;  /* 0x0000200d1a00d986 */ /* 0x0003e2000c101112 */
[----:B0-----:R-:W-:-:S03]  /*1ff40*/  FMUL R5, R35, UR20 ;  /* 0x0000001423057c20 */ /* 0x001fc60008400000 */
[----:B------:R-:W5:Y:S04]  /*1ff50*/  LDL.LU R35, [R1+0x300] ;  /* 0x0003000001237983 */ /* 0x000f680000300800 */
[----:B------:R0:W-:Y:S04]  /*1ff60*/  @!P3 STG.E.U8 desc[UR18][R28.64+0x28], R7 ;  /* 0x000028071c00b986 */ /* 0x0001e8000c101112 */
[----:B------:R0:W-:Y:S01]  /*1ff70*/  @!P2 STG.E.U8 desc[UR18][R28.64+0x29], R9 ;  /* 0x000029091c00a986 */ /* 0x0001e2000c101112 */
[----:B-1----:R-:W-:Y:S02]  /*1ff80*/  F2FP.SATFINITE.E4M3.F32.PACK_AB_MERGE_C R13, RZ, R4, RZ ;  /* 0x00000004ff0d723e */ /* 0x002fe400048070ff */
[----:B0-----:R-:W-:-:S02]  /*1ff90*/  F2FP.SATFINITE.E4M3.F32.PACK_AB_MERGE_C R7, RZ, R2, RZ ;  /* 0x00000002ff07723e */ /* 0x001fc400048070ff */
[----:B------:R-:W-:Y:S01]  /*1ffa0*/  F2FP.SATFINITE.E4M3.F32.PACK_AB_MERGE_C R9, RZ, R3, RZ ;  /* 0x00000003ff09723e */ /* 0x000fe200048070ff */
[----:B------:R-:W-:Y:S02]  /*1ffb0*/  FMUL R2, R33, UR20 ;  /* 0x0000001421027c20 */ /* 0x000fe40008400000 */
[----:B------:R-:W5:Y:S04]  /*1ffc0*/  LDL.LU R33, [R1+0x304] ;  /* 0x0003040001217983 */ /* 0x000f680000300800 */
[----:B------:R0:W-:Y:S02]  /*1ffd0*/  @!P6 STG.E.U8 desc[UR18][R26.64+0x29], R7 ;  /* 0x000029071a00e986 */ /* 0x0001e4000c101112 */
[----:B0-----:R-:W-:Y:S01]  /*1ffe0*/  F2FP.SATFINITE.E4M3.F32.PACK_AB_MERGE_C R7, RZ, R2, RZ ;  /* 0x00000002ff07723e */ /* 0x001fe200048070ff */
[----:B--2---:R-:W-:-:S02]  /*1fff0*/  FMUL R3, R32, UR20 ;  /* 0x0000001420037c20 */ /* 0x004fc40008400000 */
        /* <DEDUP_REMOVED lines=9> */
[----:B------:R-:W-:Y:S01]  /*20090*/  @!P5 STG.E.U8 desc[UR18][R26.64+0x28], R11 ;  /* 0x0000280b1a00d986 */ /* 0x000fe2000c101112 */
[----:B------:R-:W-:-:S03]  /*200a0*/  ISETP.LT.OR P5, PT, R0, 0x31, !P0 ;  /* 0x000000310000780c */ /* 0x000fc600047a1670 */
[----:B------:R0:W-:Y:S01]  /*200b0*/  @!P2 STG.E.U8 desc[UR18][R28.64+0x31], R13 ;  /* 0x0000310d1c00a986 */ /* 0x0001e2000c101112 */
[----:B------:R-:W-:-:S03]  /*200c0*/  ISETP.LT.OR P2, PT, R0, 0x3a, !P1 ;  /* 0x0000003a0000780c */ /* 0x000fc60004f41670 */
[----:B------:R1:W-:Y:S01]  /*200d0*/  @!P3 STG.E.U8 desc[UR18][R28.64+0x30], R9 ;  /* 0x000030091c00b986 */ /* 0x0003e2000c101112 */
[----:B------:R-:W-:Y:S02]  /*200e0*/  ISETP.LT.OR P3, PT, R0, 0x39, !P1 ;  /* 0x000000390000780c */ /* 0x000fe40004f61670 */
[----:B------:R-:W-:Y:S02]  /*200f0*/  F2FP.SATFINITE.E4M3.F32.PACK_AB_MERGE_C R5, RZ, R5, RZ ;  /* 0x00000005ff05723e */ /* 0x000fe400048070ff */
[----:B0-----:R-:W-:Y:S02]  /*20100*/  F2FP.SATFINITE.E4M3.F32.PACK_AB_MERGE_C R13, RZ, R2, RZ ;  /* 0x00000002ff0d723e */ /* 0x001fe400048070ff */
[----:B-1----:R-:W-:Y:S01]  /*20110*/  F2FP.SATFINITE.E4M3.F32.PACK_AB_MERGE_C R9, RZ, R3, RZ ;  /* 0x00000003ff09723e */ /* 0x002fe200048070ff */
[----:B------:R-:W-:Y:S02]  /*20120*/  FMUL R3, R39, UR20 ;  /* 0x0000001427037c20 */ /* 0x000fe40008400000 */
[----:B------:R-:W4:Y:S01]  /*20130*/  LDL.LU R39, [R1+0x314] ;  /* 0x0003140001277983 */ /* 0x000f220000300800 */
[----:B------:R-:W-:-:S03]  /*20140*/  F2FP.SATFINITE.E4M3.F32.PACK_AB_MERGE_C R11, RZ, R4, RZ ;  /* 0x00000004ff0b723e */ /* 0x000fc600048070ff */
[----:B------:R0:W-:Y:S01]  /*20150*/  @!P6 STG.E.U8 desc[UR18][R26.64+0x31], R7 ;  /* 0x000031071a00e986 */ /* 0x0001e2000c101112 */
[----:B-----5:R-:W-:-:S03]  /*20160*/  FMUL R2, R37, UR20 ;  /* 0x0000001425027c20 */ /* 0x020fc60008400000 */
[----:B------:R-:W5:Y:S01]  /*20170*/  LDL.LU R37, [R1+0x318] ;  /* 0x0003180001257983 */ /* 0x000f620000300800 */
[----:B------:R-:W-:Y:S02]  /*20180*/  ISETP.LT.OR P6, PT, R0, 0x3a, !P0 ;  /* 0x0000003a0000780c */ /* 0x000fe400047c1670 */
[----:B0-----:R-:W-:Y:S01]  /*20190*/  F2FP.SATFINITE.E4M3.F32.PACK_AB_MERGE_C R7, RZ, R2, RZ ;  /* 0x00000002ff07723e */ /* 0x001fe200048070ff */
[----:B------:R-:W-:Y:S02]  /*201a0*/  FMUL R4, R36, UR20 ;  /* 0x0000001424047c20 */ /* 0x000fe40008400000 */
[----:B------:R-:W5:Y:S04]  /*201b0*/  LDL.LU R36, [R1+0x31c] ;  /* 0x00031c0001247983 */ /* 0x000f680000300800 */
[----:B------:R0:W-:Y:S01]  /*201c0*/  @!P5 STG.E.U8 desc[UR18][R26.64+0x30], R5 ;  /* 0x000030051a00d986 */ /* 0x0001e2000c101112 */
[----:B------:R-:W-:-:S03]  /*201d0*/  FMUL R2, R35, UR20 ;  /* 0x0000001423027c20 */ /* 0x000fc60008400000 */
[----:B------:R-:W5:Y:S04]  /*201e0*/  LDL.LU R35, [R1+0x320] ;  /* 0x0003200001237983 */ /* 0x000f680000300800 */
[----:B------:R1:W-:Y:S01]  /*201f0*/  @!P2 STG.E.U8 desc[UR18][R28.64+0x39], R11 ;  /* 0x0000390b1c00a986 */ /* 0x0003e2000c101112 */
[----:B0-----:R-:W-:-:S03]  /*20200*/  F2FP.SATFINITE.E4M3.F32.PACK_AB_MERGE_C R5, RZ, R3, RZ ;  /* 0x00000003ff05723e */ /* 0x001fc600048070ff */
[----:B------:R0:W-:Y:S01]  /*20210*/  @!P3 STG.E.U8 desc[UR18][R28.64+0x38], R9 ;  /* 0x000038091c00b986 */ /* 0x0001e2000c101112 */
[----:B-1----:R-:W-:Y:S01]  /*20220*/  F2FP.SATFINITE.E4M3.F32.PACK_AB_MERGE_C R11, RZ, R2, RZ ;  /* 0x00000002ff0b723e */ /* 0x002fe200048070ff */
[----:B------:R-:W-:Y:S02]  /*20230*/  FMUL R2, R33, UR20 ;  /* 0x0000001421027c20 */ /* 0x000fe40008400000 */
[----:B------:R-:W5:Y:S01]  /*20240*/  LDL.LU R33, [R1+0x324] ;  /* 0x0003240001217983 */ /* 0x000f620000300800 */
[----:B0-----:R-:W-:-:S03]  /*20250*/  F2FP.SATFINITE.E4M3.F32.PACK_AB_MERGE_C R9, RZ, R4, RZ ;  /* 0x00000004ff09723e */ /* 0x001fc600048070ff */
        /* <DEDUP_REMOVED lines=29> */
[----:B------:R0:W-:Y:S01]  /*20430*/  @!P5 STG.E.U8 desc[UR18][R26.64+0x40], R11 ;  /* 0x0000400b1a00d986 */ /* 0x0001e2000c101112 */
[----:B------:R-:W-:-:S03]  /*20440*/  FMUL R2, R35, UR20 ;  /* 0x0000001423027c20 */ /* 0x000fc60008400000 */
[----:B------:R-:W5:Y:S04]  /*20450*/  LDL.LU R35, [R1+0x340] ;  /* 0x0003400001237983 */ /* 0x000f680000300800 */
[----:B------:R1:W-:Y:S04]  /*20460*/  @!P3 STG.E.U8 desc[UR18][R28.64+0x48], R9 ;  /* 0x000048091c00b986 */ /* 0x0003e8000c101112 */
[----:B------:R1:W-:Y:S01]  /*20470*/  @!P2 STG.E.U8 desc[UR18][R28.64+0x49], R13 ;  /* 0x0000490d1c00a986 */ /* 0x0003e2000c101112 */
[----:B0-----:R-:W-:Y:S02]  /*20480*/  F2FP.SATFINITE.E4M3.F32.PACK_AB_MERGE_C R11, RZ, R4, RZ ;  /* 0x00000004ff0b723e */ /* 0x001fe400048070ff */
[----:B-1----:R-:W-:-:S02]  /*20490*/  F2FP.SATFINITE.E4M3.F32.PACK_AB_MERGE_C R9, RZ, R3, RZ ;  /* 0x00000003ff09723e */ /* 0x002fc400048070ff */
[----:B------:R-:W-:Y:S01]  /*204a0*/  F2FP.SATFINITE.E4M3.F32.PACK_AB_MERGE_C R13, RZ, R2, RZ ;  /* 0x00000002ff0d723e */ /* 0x000fe200048070ff */
[----:B------:R-:W-:Y:S02]  /*204b0*/  FMUL R3, R33, UR20 ;  /* 0x0000001421037c20 */ /* 0x000fe40008400000 */
[----:B------:R-:W5:Y:S04]  /*204c0*/  LDL.LU R33, [R1+0x344] ;  /* 0x0003440001217983 */ /* 0x000f680000300800 */
        /* <DEDUP_REMOVED lines=158> */
[----:B------:R-:W5:Y:S01]  /*20eb0*/  LDL.LU R33, [R1+0x3c4] ;  /* 0x0003c40001217983 */ /* 0x000f620000300800 */
[----:B------:R-:W-:Y:S01]  /*20ec0*/  F2FP.SATFINITE.E4M3.F32.PACK_AB_MERGE_C R15, RZ, R5, RZ ;  /* 0x00000005ff0f723e */ /* 0x000fe200048070ff */
        /* <DEDUP_REMOVED lines=17> */
[----:B------:R-:W-:Y:S01]  /*20fe0*/  @!P2 STG.E.U8 desc[UR18][R28.64+0x91], R13 ;  /* 0x0000910d1c00a986 */ /* 0x000fe2000c101112 */
[----:B------:R-:W-:Y:S02]  /*20ff0*/  ISETP.LT.OR P2, PT, R0, 0x9a, !P1 ;  /* 0x0000009a0000780c */ /* 0x000fe40004f41670 */
        /* <DEDUP_REMOVED lines=82> */
[----:B------:R0:W-:Y:S01]  /*21520*/  @!P6 STG.E.U8 desc[UR18][R26.64+0xb1], R7 ;  /* 0x0000b1071a00e986 */ /* 0x0001e2000c101112 */
[----:B------:R-:W-:-:S03]  /*21530*/  FMUL R3, R39, UR20 ;  /* 0x0000001427037c20 */ /* 0x000fc60008400000 */
[----:B------:R-:W4:Y:S01]  /*21540*/  LDL.LU R39, [R1+0x414] ;  /* 0x0004140001277983 */ /* 0x000f220000300800 */
[----:B------:R-:W-:Y:S02]  /*21550*/  F2FP.SATFINITE.E4M3.F32.PACK_AB_MERGE_C R11, RZ, R4, RZ ;  /* 0x00000004ff0b723e */ /* 0x000fe400048070ff */
[----:B------:R-:W-:Y:S01]  /*21560*/  ISETP.LT.OR P6, PT, R0, 0xba, !P0 ;  /* 0x000000ba0000780c */ /* 0x000fe200047c1670 */
[----:B-----5:R-:W-:Y:S02]  /*21570*/  FMUL R2, R37, UR20 ;  /* 0x0000001425027c20 */ /* 0x020fe40008400000 */
[----:B------:R-:W5:Y:S03]  /*21580*/  LDL.LU R37, [R1+0x418] ;  /* 0x0004180001257983 */ /* 0x000f660000300800 */
[----:B0-----:R-:W-:Y:S01]  /*21590*/  F2FP.SATFINITE.E4M3.F32.PACK_AB_MERGE_C R7, RZ, R2, RZ ;  /* 0x00000002ff07723e */ /* 0x001fe200048070ff */
[----:B------:R-:W-:-:S02]  /*215a0*/  FMUL R4, R36, UR20 ;  /* 0x0000001424047c20 */ /* 0x000fc40008400000 */
        /* <DEDUP_REMOVED lines=29> */
[----:B-1----:R-:W-:-:S03]  /*21780*/  F2FP.SATFINITE.E4M3.F32.PACK_AB_MERGE_C R9, RZ, R3, RZ ;  /* 0x00000003ff09723e */ /* 0x002fc600048070ff */
[----:B------:R0:W-:Y:S01]  /*21790*/  @!P6 STG.E.U8 desc[UR18][R26.64+0xc1], R7 ;  /* 0x0000c1071a00e986 */ /* 0x0001e2000c101112 */
[----:B------:R-:W-:Y:S01]  /*217a0*/  FMUL R2, R39, UR20 ;  /* 0x0000001427027c20 */ /* 0x000fe20008400000 */
[----:B------:R-:W-:Y:S02]  /*217b0*/  ISETP.LT.OR P6, PT, R0, 0xca, !P0 ;  /* 0x000000ca0000780c */ /* 0x000fe400047c1670 */
[----:B------:R-:W4:Y:S01]  /*217c0*/  LDL.LU R39, [R1+0x434] ;  /* 0x0004340001277983 */ /* 0x000f220000300800 */
[----:B------:R-:W-:Y:S01]  /*217d0*/  F2FP.SATFINITE.E4M3.F32.PACK_AB_MERGE_C R13, RZ, R4, RZ ;  /* 0x00000004ff0d723e */ /* 0x000fe200048070ff */
[----:B-----5:R-:W-:Y:S02]  /*217e0*/  FMUL R3, R37, UR20 ;  /* 0x0000001425037c20 */ /* 0x020fe40008400000 */
[----:B------:R-:W5:Y:S01]  /*217f0*/  LDL.LU R37, [R1+0x438] ;  /* 0x0004380001257983 */ /* 0x000f620000300800 */
[----:B0-----:R-:W-:-:S03]  /*21800*/  F2FP.SATFINITE.E4M3.F32.PACK_AB_MERGE_C R7, RZ, R2, RZ ;  /* 0x00000002ff07723e */ /* 0x001fc600048070ff */
[----:B------:R-:W-:Y:S01]  /*21810*/  @!P5 STG.E.U8 desc[UR18][R26.64+0xc0], R11 ;  /* 0x0000c00b1a00d986 */ /* 0x000fe2000c101112 */
[----:B------:R-:W-:-:S03]  /*21820*/  FMUL R4, R36, UR20 ;  /* 0x0000001424047c20 */ /* 0x000fc60008400000 */
[----:B------:R0:W-:Y:S04]  /*21830*/  @!P3 STG.E.U8 desc[UR18][R28.64+0xc8], R9 ;  /* 0x0000c8091c00b986 */ /* 0x0001e8000c101112 */
[----:B------:R1:W-:Y:S01]  /*21840*/  @!P2 STG.E.U8 desc[UR18][R28.64+0xc9], R13 ;  /* 0x0000c90d1c00a986 */ /* 0x0003e2000c101112 */
[----:B------:R-:W-:-:S03]  /*21850*/  FMUL R2, R35, UR20 ;  /* 0x0000001423027c20 */ /* 0x000fc60008400000 */
[----:B------:R-:W5:Y:S01]  /*21860*/  LDL.LU R36, [R1+0x43c] ;  /* 0x00043c0001247983 */ /* 0x000f620000300800 */
[----:B0-----:R-:W-:-:S03]  /*21870*/  F2FP.SATFINITE.E4M3.F32.PACK_AB_MERGE_C R9, RZ, R3, RZ ;  /* 0x00000003ff09723e */ /* 0x001fc600048070ff */
[----:B------:R-:W5:Y:S01]  /*21880*/  LDL.LU R35, [R1+0x440] ;  /* 0x0004400001237983 */ /* 0x000f620000300800 */
[----:B-1----:R-:W-:-:S03]  /*21890*/  F2FP.SATFINITE.E4M3.F32.PACK_AB_MERGE_C R13, RZ, R2, RZ ;  /* 0x00000002ff0d723e */ /* 0x002fc600048070ff */
[----:B------:R0:W-:Y:S01]  /*218a0*/  @!P6 STG.E.U8 desc[UR18][R26.64+0xc9], R7 ;  /* 0x0000c9071a00e986 */ /* 0x0001e2000c101112 */
[----:B------:R-:W-:Y:S01]  /*218b0*/  F2FP.SATFINITE.E4M3.F32.PACK_AB_MERGE_C R11, RZ, R4, RZ ;  /* 0x00000004ff0b723e */ /* 0x000fe200048070ff */
[----:B------:R-:W-:Y:S02]  /*218c0*/  FMUL R3, R33, UR20 ;  /* 0x0000001421037c20 */ /* 0x000fe40008400000 */
[----:B------:R-:W5:Y:S01]  /*218d0*/  LDL.LU R33, [R1+0x444] ;  /* 0x0004440001217983 */ /* 0x000f620000300800 */
        /* <DEDUP_REMOVED lines=8> */
[C---:B------:R-:W-:Y:S01]  /*21960*/  ISETP.LT.OR P3, PT, R0.reuse, 0xd1, !P1 ;  /* 0x000000d10000780c */ /* 0x040fe20004f61670 */
[----:B------:R-:W4:Y:S01]  /*21970*/  LDL.LU R40, [R1+0x454] ;  /* 0x0004540001287983 */ /* 0x000f220000300800 */
[C---:B------:R-:W-:Y:S02]  /*21980*/  ISETP.LT.OR P2, PT, R0.reuse, 0xd2, !P1 ;  /* 0x000000d20000780c */ /* 0x040fe40004f41670 */
[----:B------:R-:W-:Y:S02]  /*21990*/  ISETP.LT.OR P6, PT, R0, 0xd2, !P0 ;  /* 0x000000d20000780c */ /* 0x000fe400047c1670 */
[----:B------:R-:W-:-:S05]  /*219a0*/  F2FP.SATFINITE.E4M3.F32.PACK_AB_MERGE_C R5, RZ, R5, RZ ;  /* 0x00000005ff05723e */ /* 0x000fca00048070ff */
[----:B------:R0:W-:Y:S01]  /*219b0*/  @!P5 STG.E.U8 desc[UR18][R26.64+0xc8], R5 ;  /* 0x0000c8051a00d986 */ /* 0x0001e2000c101112 */
[----:B------:R-:W-:-:S03]  /*219c0*/  ISETP.LT.OR P5, PT, R0, 0xd1, !P0 ;  /* 0x000000d10000780c */ /* 0x000fc600047a1670 */
[----:B------:R-:W-:Y:S01]  /*219d0*/  @!P3 STG.E.U8 desc[UR18][R28.64+0xd0], R9 ;  /* 0x0000d0091c00b986 */ /* 0x000fe2000c101112 */
[----:B------:R-:W-:-:S03]  /*219e0*/  ISETP.LT.OR P3, PT, R0, 0xd9, !P1 ;  /* 0x000000d90000780c */ /* 0x000fc60004f61670 */
[----:B------:R1:W-:Y:S01]  /*219f0*/  @!P2 STG.E.U8 desc[UR18][R28.64+0xd1], R11 ;  /* 0x0000d10b1c00a986 */ /* 0x0003e2000c101112 */
[----:B0-----:R-:W-:Y:S02]  /*21a00*/  F2FP.SATFINITE.E4M3.F32.PACK_AB_MERGE_C R5, RZ, R3, RZ ;  /* 0x00000003ff05723e */ /* 0x001fe400048070ff */
[----:B------:R-:W-:-:S03]  /*21a10*/  ISETP.LT.OR P2, PT, R0, 0xda, !P1 ;  /* 0x000000da0000780c */ /* 0x000fc60004f41670 */
[----:B------:R-:W-:Y:S01]  /*21a20*/  @!P6 STG.E.U8 desc[UR18][R26.64+0xd1], R5 ;  /* 0x0000d1051a00e986 */ /* 0x000fe2000c101112 */
[----:B-1----:R-:W-:Y:S02]  /*21a30*/  F2FP.SATFINITE.E4M3.F32.PACK_AB_MERGE_C R11, RZ, R2, RZ ;  /* 0x00000002ff0b723e */ /* 0x002fe400048070ff */
[----:B------:R-:W-:Y:S01]  /*21a40*/  ISETP.LT.OR P6, PT, R0, 0xda, !P0 ;  /* 0x000000da0000780c */ /* 0x000fe200047c1670 */
[----:B------:R-:W-:Y:S02]  /*21a50*/  FMUL R2, R39, UR20 ;  /* 0x0000001427027c20 */ /* 0x000fe40008400000 */
[----:B------:R-:W4:Y:S01]  /*21a60*/  LDL.LU R39, [R1+0x458] ;  /* 0x0004580001277983 */ /* 0x000f220000300800 */
[----:B------:R-:W-:Y:S01]  /*21a70*/  F2FP.SATFINITE.E4M3.F32.PACK_AB_MERGE_C R9, RZ, R4, RZ ;  /* 0x00000004ff09723e */ /* 0x000fe200048070ff */
[----:B-----5:R-:W-:Y:S02]  /*21a80*/  FMUL R3, R37, UR20 ;  /* 0x0000001425037c20 */ /* 0x020fe40008400000 */
[----:B------:R-:W5:Y:S04]  /*21a90*/  LDL.LU R37, [R1+0x45c] ;  /* 0x00045c0001257983 */ /* 0x000f680000300800 */
[----:B------:R-:W-:Y:S04]  /*21aa0*/  @!P5 STG.E.U8 desc[UR18][R26.64+0xd0], R13 ;  /* 0x0000d00d1a00d986 */ /* 0x000fe8000c101112 */
[----:B------:R0:W-:Y:S04]  /*21ab0*/  @!P3 STG.E.U8 desc[UR18][R28.64+0xd8], R7 ;  /* 0x0000d8071c00b986 */ /* 0x0001e8000c101112 */
[----:B------:R1:W-:Y:S01]  /*21ac0*/  @!P2 STG.E.U8 desc[UR18][R28.64+0xd9], R9 ;  /* 0x0000d9091c00a986 */ /* 0x0003e2000c101112 */
[----:B------:R-:W-:-:S03]  /*21ad0*/  FMUL R4, R36, UR20 ;  /* 0x0000001424047c20 */ /* 0x000fc60008400000 */
[----:B------:R-:W5:Y:S01]  /*21ae0*/  LDL.LU R36, [R1+0x460] ;  /* 0x0004600001247983 */ /* 0x000f620000300800 */
[----:B0-----:R-:W-:Y:S01]  /*21af0*/  F2FP.SATFINITE.E4M3.F32.PACK_AB_MERGE_C R7, RZ, R2, RZ ;  /* 0x00000002ff07723e */ /* 0x001fe200048070ff */
[----:B------:R-:W-:Y:S01]  /*21b00*/  FMUL R5, R35, UR20 ;  /* 0x0000001423057c20 */ /* 0x000fe20008400000 */
[----:B------:R-:W-:Y:S01]  /*21b10*/  F2FP.SATFINITE.E4M3.F32.PACK_AB_MERGE_C R13, RZ, R4, RZ ;  /* 0x00000004ff0d723e */ /* 0x000fe200048070ff */
[----:B------:R-:W5:Y:S01]  /*21b20*/  LDL.LU R35, [R1+0x464] ;  /* 0x0004640001237983 */ /* 0x000f620000300800 */
[----:B-1----:R-:W-:-:S03]  /*21b30*/  F2FP.SATFINITE.E4M3.F32.PACK_AB_MERGE_C R9, RZ, R3, RZ ;  /* 0x00000003ff09723e */ /* 0x002fc600048070ff */
[----:B------:R0:W-:Y:S01]  /*21b40*/  @!P6 STG.E.U8 desc[UR18][R26.64+0xd9], R7 ;  /* 0x0000d9071a00e986 */ /* 0x0001e2000c101112 */
[----:B------:R-:W-:-:S03]  /*21b50*/  FMUL R2, R33, UR20 ;  /* 0x0000001421027c20 */ /* 0x000fc60008400000 */
[----:B------:R-:W5:Y:S02]  /*21b60*/  LDL.LU R33, [R1+0x468] ;  /* 0x0004680001217983 */ /* 0x000f640000300800 */
        /* <DEDUP_REMOVED lines=17> */
[----:B------:R-:W-:Y:S02]  /*21c80*/  F2FP.SATFINITE.E4M3.F32.PACK_AB_MERGE_C R5, RZ, R5, RZ ;  /* 0x00000005ff05723e */ /* 0x000fe400048070ff */
[----:B0-----:R-:W-:Y:S01]  /*21c90*/  F2FP.SATFINITE.E4M3.F32.PACK_AB_MERGE_C R11, RZ, R4, RZ ;  /* 0x00000004ff0b723e */ /* 0x001fe200048070ff */
[----:B------:R-:W-:Y:S01]  /*21ca0*/  @!P6 STG.E.U8 desc[UR18][R26.64+0xe1], R7 ;  /* 0x0000e1071a00e986 */ /* 0x000fe2000c101112 */
[C---:B------:R-:W-:Y:S02]  /*21cb0*/  ISETP.LT.OR P6, PT, R0.reuse, 0xea, !P0 ;  /* 0x000000ea0000780c */ /* 0x040fe400047c1670 */
[----:B-1----:R-:W-:Y:S01]  /*21cc0*/  F2FP.SATFINITE.E4M3.F32.PACK_AB_MERGE_C R9, RZ, R3, RZ ;  /* 0x00000003ff09723e */ /* 0x002fe200048070ff */
[----:B------:R0:W-:Y:S01]  /*21cd0*/  @!P5 STG.E.U8 desc[UR18][R26.64+0xe0], R5 ;  /* 0x0000e0051a00d986 */ /* 0x0001e2000c101112 */
[----:B------:R-:W-:-:S03]  /*21ce0*/  ISETP.LT.OR P5, PT, R0, 0xe9, !P0 ;  /* 0x000000e90000780c */ /* 0x000fc600047a1670 */
[----:B------:R-:W-:Y:S01]  /*21cf0*/  @!P2 STG.E.U8 desc[UR18][R28.64+0xe9], R11 ;  /* 0x0000e90b1c00a986 */ /* 0x000fe2000c101112 */
[----:B------:R-:W-:Y:S01]  /*21d00*/  ISETP.LT.OR P2, PT, R0, 0xf2, !P1 ;  /* 0x000000f20000780c */ /* 0x000fe20004f41670 */
[----:B------:R-:W-:Y:S02]  /*21d10*/  FMUL R3, R40, UR20 ;  /* 0x0000001428037c20 */ /* 0x000fe40008400000 */
[----:B------:R1:W-:Y:S01]  /*21d20*/  @!P3 STG.E.U8 desc[UR18][R28.64+0xe8], R9 ;  /* 0x0000e8091c00b986 */ /* 0x0003e2000c101112 */
[----:B------:R-:W-:Y:S02]  /*21d30*/  ISETP.LT.OR P3, PT, R0, 0xf1, !P1 ;  /* 0x000000f10000780c */ /* 0x000fe40004f61670 */
[----:B------:R-:W-:Y:S01]  /*21d40*/  F2FP.SATFINITE.E4M3.F32.PACK_AB_MERGE_C R13, RZ, R2, RZ ;  /* 0x00000002ff0d723e */ /* 0x000fe200048070ff */
[----:B------:R-:W-:Y:S01]  /*21d50*/  FMUL R2, R39, UR20 ;  /* 0x0000001427027c20 */ /* 0x000fe20008400000 */
[----:B-----5:R-:W-:Y:S01]  /*21d60*/  FMUL R4, R37, UR20 ;  /* 0x0000001425047c20 */ /* 0x020fe20008400000 */
[----:B------:R-:W-:-:S03]  /*21d70*/  F2FP.SATFINITE.E4M3.F32.PACK_AB_MERGE_C R3, RZ, R3, RZ ;  /* 0x00000003ff03723e */ /* 0x000fc600048070ff */
[----:B0-----:R-:W-:Y:S02]  /*21d80*/  F2FP.SATFINITE.E4M3.F32.PACK_AB_MERGE_C R5, RZ, R2, RZ ;  /* 0x00000002ff05723e */ /* 0x001fe400048070ff */
[----:B------:R-:W-:Y:S01]  /*21d90*/  F2FP.SATFINITE.E4M3.F32.PACK_AB_MERGE_C R7, RZ, R4, RZ ;  /* 0x00000004ff07723e */ /* 0x000fe200048070ff */
[----:B------:R-:W-:Y:S01]  /*21da0*/  @!P5 STG.E.U8 desc[UR18][R26.64+0xe8], R13 ;  /* 0x0000e80d1a00d986 */ /* 0x000fe2000c101112 */
[----:B------:R-:W-:-:S03]  /*21db0*/  ISETP.LT.OR P5, PT, R0, 0xf1, !P0 ;  /* 0x000000f10000780c */ /* 0x000fc600047a1670 */
[----:B------:R-:W-:Y:S01]  /*21dc0*/  @!P6 STG.E.U8 desc[UR18][R26.64+0xe9], R3 ;  /* 0x0000e9031a00e986 */ /* 0x000fe2000c101112 */
[----:B------:R-:W-:-:S03]  /*21dd0*/  ISETP.LT.OR P6, PT, R0, 0xf2, !P0 ;  /* 0x000000f20000780c */ /* 0x000fc600047c1670 */
[----:B------:R0:W-:Y:S01]  /*21de0*/  @!P2 STG.E.U8 desc[UR18][R28.64+0xf1], R7 ;  /* 0x0000f1071c00a986 */ /* 0x0001e2000c101112 */
[----:B------:R-:W-:Y:S01]  /*21df0*/  ISETP.LT.OR P2, PT, R0, 0xf9, !P1 ;  /* 0x000000f90000780c */ /* 0x000fe20004f41670 */
[----:B------:R-:W-:Y:S02]  /*21e00*/  FMUL R2, R36, UR20 ;  /* 0x0000001424027c20 */ /* 0x000fe40008400000 */
[----:B------:R4:W-:Y:S01]  /*21e10*/  @!P3 STG.E.U8 desc[UR18][R28.64+0xf0], R5 ;  /* 0x0000f0051c00b986 */ /* 0x0009e2000c101112 */
[C---:B------:R-:W-:Y:S02]  /*21e20*/  ISETP.LT.OR P1, PT, R0.reuse, 0xfa, !P1 ;  /* 0x000000fa0000780c */ /* 0x040fe40004f21670 */
[C---:B------:R-:W-:Y:S02]  /*21e30*/  ISETP.LT.OR P3, PT, R0.reuse, 0xf9, !P0 ;  /* 0x000000f90000780c */ /* 0x040fe40004761670 */
[----:B------:R-:W-:Y:S01]  /*21e40*/  ISETP.LT.OR P0, PT, R0, 0xfa, !P0 ;  /* 0x000000fa0000780c */ /* 0x000fe20004701670 */
[----:B------:R-:W-:Y:S01]  /*21e50*/  FMUL R0, R35, UR20 ;  /* 0x0000001423007c20 */ /* 0x000fe20008400000 */
[----:B-1----:R-:W-:-:S04]  /*21e60*/  F2FP.SATFINITE.E4M3.F32.PACK_AB_MERGE_C R9, RZ, R2, RZ ;  /* 0x00000002ff09723e */ /* 0x002fc800048070ff */
[----:B0-----:R-:W-:Y:S01]  /*21e70*/  F2FP.SATFINITE.E4M3.F32.PACK_AB_MERGE_C R7, RZ, R0, RZ ;  /* 0x00000000ff07723e */ /* 0x001fe200048070ff */
[----:B------:R0:W-:Y:S01]  /*21e80*/  @!P5 STG.E.U8 desc[UR18][R26.64+0xf0], R9 ;  /* 0x0000f0091a00d986 */ /* 0x0001e2000c101112 */
[----:B------:R-:W-:-:S03]  /*21e90*/  FMUL R2, R33, UR20 ;  /* 0x0000001421027c20 */ /* 0x000fc60008400000 */
[----:B------:R0:W-:Y:S02]  /*21ea0*/  @!P6 STG.E.U8 desc[UR18][R26.64+0xf1], R7 ;  /* 0x0000f1071a00e986 */ /* 0x0001e4000c101112 */
[----:B------:R-:W-:-:S05]  /*21eb0*/  F2FP.SATFINITE.E4M3.F32.PACK_AB_MERGE_C R11, RZ, R2, RZ ;  /* 0x00000002ff0b723e */ /* 0x000fca00048070ff */
[----:B------:R0:W-:Y:S01]  /*21ec0*/  @!P2 STG.E.U8 desc[UR18][R28.64+0xf8], R11 ;  /* 0x0000f80b1c00a986 */ /* 0x0001e2000c101112 */
[----:B--2---:R-:W-:-:S05]  /*21ed0*/  FMUL R3, R32, UR20 ;  /* 0x0000001420037c20 */ /* 0x004fca0008400000 */
[----:B------:R-:W-:Y:S01]  /*21ee0*/  F2FP.SATFINITE.E4M3.F32.PACK_AB_MERGE_C R3, RZ, R3, RZ ;  /* 0x00000003ff03723e */ /* 0x000fe200048070ff */
[----:B---3--:R-:W-:-:S04]  /*21ef0*/  FMUL R4, R31, UR20 ;  /* 0x000000141f047c20 */ /* 0x008fc80008400000 */
[----:B------:R0:W-:Y:S01]  /*21f00*/  @!P1 STG.E.U8 desc[UR18][R28.64+0xf9], R3 ;  /* 0x0000f9031c009986 */ /* 0x0001e2000c101112 */
[----:B------:R-:W-:Y:S01]  /*21f10*/  F2FP.SATFINITE.E4M3.F32.PACK_AB_MERGE_C R13, RZ, R4, RZ ;  /* 0x00000004ff0d723e */ /* 0x000fe200048070ff */
[----:B----4-:R-:W-:-:S05]  /*21f20*/  FMUL R5, R30, UR20 ;  /* 0x000000141e057c20 */ /* 0x010fca0008400000 */
[----:B------:R-:W-:Y:S01]  /*21f30*/  F2FP.SATFINITE.E4M3.F32.PACK_AB_MERGE_C R5, RZ, R5, RZ ;  /* 0x00000005ff05723e */ /* 0x000fe200048070ff */
[----:B------:R0:W-:Y:S04]  /*21f40*/  @!P3 STG.E.U8 desc[UR18][R26.64+0xf8], R13 ;  /* 0x0000f80d1a00b986 */ /* 0x0001e8000c101112 */
[----:B------:R0:W-:Y:S02]  /*21f50*/  @!P0 STG.E.U8 desc[UR18][R26.64+0xf9], R5 ;  /* 0x0000f9051a008986 */ /* 0x0001e4000c101112 */
.L_x_550:
[----:B------:R-:W-:Y:S05]  /*21f60*/  BSYNC B0 ;  /* 0x0000000000007941 */ /* 0x000fea0003800000 */
.L_x_36:
[----:B0-----:R-:W2:Y:S04]  /*21f70*/  LDL.LU R3, [R1+0x480] ;  /* 0x0004800001037983 */ /* 0x001ea80000300800 */
[----:B------:R-:W2:Y:S01]  /*21f80*/  LDL.LU R2, [R1+0x484] ;  /* 0x0004840001027983 */ /* 0x000ea20000300800 */
[----:B------:R-:W-:Y:S01]  /*21f90*/  ULDC UR6, c[0x0][0xc] ;  /* 0x0000030000067ab9 */ /* 0x000fe20000000800 */
[----:B------:R-:W-:Y:S01]  /*21fa0*/  ULDC UR7, c[0x0][0x10] ;  /* 0x0000040000077ab9 */ /* 0x000fe20000000800 */
[----:B--234-:R-:W0:Y:S01]  /*21fb0*/  LDC R5, c[0x0][0x14] ;  /* 0x00000500ff057b82 */ /* 0x01ce220000000800 */
[----:B------:R-:W-:Y:S01]  /*21fc0*/  UIMAD.WIDE.U32 UR6, UR6, UR7, URZ ;  /* 0x00000007060672a5 */ /* 0x000fe2000f8e003f */
[----:B-----5:R-:W-:Y:S01]  /*21fd0*/  PRMT R0, RZ, 0x7610, R0 ;  /* 0x00007610ff007816 */ /* 0x020fe20000000000 */
[----:B------:R-:W-:-:S04]  /*21fe0*/  UMOV UR14, 0xffffffff ;  /* 0xffffffff000e7882 */ /* 0x000fc80000000000 */
[----:B0-----:R-:W-:-:S04]  /*21ff0*/  IMAD.WIDE.U32 R2, R5, UR6, R2 ;  /* 0x0000000605027c25 */ /* 0x001fc8000f8e0002 */
[----:B------:R-:W-:Y:S01]  /*22000*/  IMAD R5, R5, UR7, RZ ;  /* 0x0000000705057c24 */ /* 0x000fe2000f8e02ff */
[----:B------:R-:W-:Y:S01]  /*22010*/  ULDC.64 UR6, c[0x0][0x650] ;  /* 0x0001940000067ab9 */ /* 0x000fe20000000a00 */
[----:B------:R-:W-:Y:S01]  /*22020*/  IMAD.MOV.U32 R11, RZ, RZ, R2 ;  /* 0x000000ffff0b7224 */ /* 0x000fe200078e0002 */
[----:B------:R-:W-:Y:S01]  /*22030*/  ISETP.GE.U32.AND P0, PT, R2, UR6, PT ;  /* 0x0000000602007c0c */ /* 0x000fe2000bf06070 */
[----:B------:R-:W-:Y:S02]  /*22040*/  IMAD.IADD R13, R3, 0x1, R5 ;  /* 0x00000001030d7824 */ /* 0x000fe400078e0205 */
[----:B------:R-:W-:-:S03]  /*22050*/  IMAD.MOV.U32 R2, RZ, RZ, -0x1 ;  /* 0xffffffffff027424 */ /* 0x000fc600078e00ff */
[----:B------:R0:W-:Y:S01]  /*22060*/  STL [R1+0x480], R13 ;  /* 0x0004800d01007387 */ /* 0x0001e20000100800 */
[----:B------:R-:W-:-:S03]  /*22070*/  ISETP.GE.U32.AND.EX P0, PT, R13, UR7, PT, P0 ;  /* 0x000000070d007c0c */ /* 0x000fc6000bf06100 */
[----:B------:R0:W-:Y:S04]  /*22080*/  STL [R1+0x484], R11 ;  /* 0x0004840b01007387 */ /* 0x0001e80000100800 */
[----:B------:R0:W-:Y:S06]  /*22090*/  STL [R1+0x488], R2 ;  /* 0x0004880201007387 */ /* 0x0001ec0000100800 */
[----:B------:R-:W-:Y:S05]  /*220a0*/  @P0 BRA `(.L_x_551) ;  /* 0x0000000400740947 */ /* 0x000fea0003800000 */
[----:B------:R-:W2:Y:S01]  /*220b0*/  S2R R8, SR_CTAID.X ;  /* 0x0000000000087919 */ /* 0x000ea20000002500 */
[----:B------:R-:W-:Y:S01]  /*220c0*/  ULDC.64 UR14, c[0x0][0x628] ;  /* 0x00018a00000e7ab9 */ /* 0x000fe20000000a00 */
[----:B------:R-:W3:Y:S01]  /*220d0*/  LDC R9, c[0x0][0x144] ;  /* 0x00005100ff097b82 */ /* 0x000ee20000000800 */
[----:B------:R-:W-:Y:S01]  /*220e0*/  ULDC UR6, c[0x0][0x150] ;  /* 0x0000540000067ab9 */ /* 0x000fe20000000800 */
[----:B------:R-:W4:Y:S01]  /*220f0*/  S2R R12, SR_CTAID.Y ;  /* 0x00000000000c7919 */ /* 0x000f220000002600 */
[----:B------:R-:W-:Y:S01]  /*22100*/  ISETP.NE.U32.AND P0, PT, RZ, UR14, PT ;  /* 0x0000000eff007c0c */ /* 0x000fe2000bf05070 */
[----:B------:R-:W-:Y:S01]  /*22110*/  ULDC UR17, c[0x0][0x630] ;  /* 0x00018c0000117ab9 */ /* 0x000fe20000000800 */
[----:B------:R-:W-:Y:S02]  /*22120*/  R2UR UR10, R11 ;  /* 0x000000000b0a72ca */ /* 0x000fe400000e0000 */
[----:B------:R-:W-:Y:S01]  /*22130*/  ISETP.NE.AND.EX P0, PT, RZ, UR15, PT, P0 ;  /* 0x0000000fff007c0c */ /* 0x000fe2000bf05300 */
[----:B------:R-:W0:Y:S01]  /*22140*/  LDC.64 R6, c[0x0][0x620] ;  /* 0x00018800ff067b82 */ /* 0x000e220000000a00 */
[----:B------:R-:W-:-:S02]  /*22150*/  R2UR UR11, R13 ;  /* 0x000000000d0b72ca */ /* 0x000fc400000e0000 */
[----:B--2---:R-:W-:-:S05]  /*22160*/  I2FP.F32.U32 R0, R8 ;  /* 0x0000000800007245 */ /* 0x004fca0000201000 */
[----:B------:R-:W-:-:S06]  /*22170*/  FMUL R0, R0, UR6 ;  /* 0x0000000600007c20 */ /* 0x000fcc0008400000 */
[----:B------:R-:W2:Y:S01]  /*22180*/  F2I.U32.TRUNC.NTZ R0, R0 ;  /* 0x0000000000007305 */ /* 0x000ea2000020f000 */
[----:B----4-:R-:W-:Y:S05]  /*22190*/  @!P0 BRA `(.L_x_552) ;  /* 0x0000000000308947 */ /* 0x010fea0003800000 */
        /* <DEDUP_REMOVED lines=12> */
.L_x_552:
[----:B------:R-:W-:Y:S01]  /*22260*/  USHF.R.U64 UR14, UR10, UR17, UR11 ;  /* 0x000000110a0e7299 */ /* 0x000fe2000800120b */
[----:B------:R-:W4:Y:S01]  /*22270*/  LDC.64 R20, c[0x0][0x640] ;  /* 0x00019000ff147b82 */ /* 0x000f220000000a00 */
[----:B------:R-:W-:Y:S01]  /*22280*/  USHF.R.U32.HI UR6, URZ, UR17, UR11 ;  /* 0x000000113f067299 */ /* 0x000fe2000801160b */
[----:B--2---:R-:W-:Y:S02]  /*22290*/  IMAD.MOV R10, RZ, RZ, -R0 ;  /* 0x000000ffff0a7224 */ /* 0x004fe400078e0a00 */
[----:B0-----:R-:W-:Y:S01]  /*222a0*/  IMAD.MOV.U32 R2, RZ, RZ, R11 ;  /* 0x000000ffff027224 */ /* 0x001fe200078e000b */
[----:B------:R-:W-:Y:S01]  /*222b0*/  IADD3 R5, P0, RZ, -UR14, RZ ;  /* 0x8000000eff057c10 */ /* 0x000fe2000ff1e0ff */
[----:B---3--:R-:W-:Y:S02]  /*222c0*/  IMAD R17, R9, R10, R8 ;  /* 0x0000000a09117224 */ /* 0x008fe400078e0208 */
[----:B------:R-:W0:Y:S02]  /*222d0*/  LDC R4, c[0x0][0x618] ;  /* 0x00018600ff047b82 */ /* 0x000e240000000800 */
[----:B------:R-:W-:Y:S01]  /*222e0*/  IMAD.X R3, RZ, RZ, ~UR6, P0 ;  /* 0x80000006ff037e24 */ /* 0x000fe200080e06ff */
[----:B------:R-:W-:-:S03]  /*222f0*/  ULDC UR6, c[0x0][0x154] ;  /* 0x0000550000067ab9 */ /* 0x000fc60000000800 */
[-C--:B------:R-:W-:Y:S02]  /*22300*/  IMAD R0, R3, R6.reuse, RZ ;  /* 0x0000000603007224 */ /* 0x080fe400078e02ff */
[----:B------:R-:W2:Y:S01]  /*22310*/  LDC R14, c[0x0][0x608] ;  /* 0x00018200ff0e7b82 */ /* 0x000ea20000000800 */
[----:B------:R-:W-:Y:S02]  /*22320*/  IMAD.MOV.U32 R3, RZ, RZ, R13 ;  /* 0x000000ffff037224 */ /* 0x000fe400078e000d */
[----:B------:R-:W-:-:S05]  /*22330*/  IMAD.WIDE.U32 R2, R5, R6, R2 ;  /* 0x0000000605027225 */ /* 0x000fca00078e0002 */
[----:B------:R-:W3:Y:S01]  /*22340*/  LDC R18, c[0x0][0x658] ;  /* 0x00019600ff127b82 */ /* 0x000ee20000000800 */
[----:B------:R-:W-:Y:S01]  /*22350*/  IMAD R5, R5, R7, R0 ;  /* 0x0000000705057224 */ /* 0x000fe200078e0200 */
[----:B------:R-:W-:Y:S01]  /*22360*/  I2FP.F32.U32 R0, R12 ;  /* 0x0000000c00007245 */ /* 0x000fe20000201000 */
[----:B------:R-:W-:Y:S01]  /*22370*/  IMAD.MOV.U32 R7, RZ, RZ, 0x1 ;  /* 0x00000001ff077424 */ /* 0x000fe200078e00ff */
[----:B----4-:R-:W-:Y:S01]  /*22380*/  ISETP.NE.U32.AND P0, PT, R20, RZ, PT ;  /* 0x000000ff1400720c */ /* 0x010fe20003f05070 */
[----:B------:R-:W-:Y:S02]  /*22390*/  IMAD.IADD R3, R3, 0x1, R5 ;  /* 0x0000000103037824 */ /* 0x000fe400078e0205 */
[----:B------:R-:W-:Y:S01]  /*223a0*/  FMUL R0, R0, UR6 ;  /* 0x0000000600007c20 */ /* 0x000fe20008400000 */
[----:B------:R-:W4:Y:S01]  /*223b0*/  LDC R15, c[0x0][0x148] ;  /* 0x00005200ff0f7b82 */ /* 0x000f220000000800 */
[----:B------:R-:W-:Y:S01]  /*223c0*/  ISETP.NE.AND.EX P0, PT, R21, RZ, PT, P0 ;  /* 0x000000ff1500720c */ /* 0x000fe20003f05300 */
[----:B------:R-:W-:Y:S01]  /*223d0*/  IMAD.MOV.U32 R5, RZ, RZ, -0x1 ;  /* 0xffffffffff057424 */ /* 0x000fe200078e00ff */
[-CC-:B0-----:R-:W-:Y:S01]  /*223e0*/  SHF.R.U64 R10, R2, R4.reuse, R3.reuse ;  /* 0x00000004020a7219 */ /* 0x181fe20000001203 */
[----:B------:R0:W0:Y:S01]  /*223f0*/  F2I.U32.TRUNC.NTZ R13, R0 ;  /* 0x00000000000d7305 */ /* 0x000022000020f000 */
[----:B------:R-:W-:-:S03]  /*22400*/  SHF.R.U32.HI R3, RZ, R4, R3 ;  /* 0x00000004ff037219 */ /* 0x000fc60000011603 */
[----:B------:R-:W0:Y:S01]  /*22410*/  LDC R16, c[0x0][0x600] ;  /* 0x00018000ff107b82 */ /* 0x000e220000000800 */
[-CC-:B--2---:R-:W-:Y:S02]  /*22420*/  SHF.R.U64 R8, R10, R14.reuse, R3.reuse ;  /* 0x0000000e0a087219 */ /* 0x184fe40000001203 */
[----:B------:R-:W-:-:S05]  /*22430*/  SHF.R.U32.HI R3, RZ, R14, R3 ;  /* 0x0000000eff037219 */ /* 0x000fca0000011603 */
[----:B------:R-:W2:Y:S01]  /*22440*/  LDC R22, c[0x0][0x648] ;  /* 0x00019200ff167b82 */ /* 0x000ea20000000800 */
[-CC-:B---3--:R-:W-:Y:S02]  /*22450*/  SHF.R.U64 R11, R8, R18.reuse, R3.reuse ;  /* 0x00000012080b7219 */ /* 0x188fe40000001203 */
[-C--:B------:R-:W-:Y:S02]  /*22460*/  SHF.L.U32 R5, R5, R18.reuse, RZ ;  /* 0x0000001205057219 */ /* 0x080fe400000006ff */
[-C--:B------:R-:W-:Y:S01]  /*22470*/  SHF.R.U32.HI R3, RZ, R18.reuse, R3 ;  /* 0x00000012ff037219 */ /* 0x080fe20000011603 */
[----:B------:R-:W-:Y:S01]  /*22480*/  IMAD.MOV.U32 R2, RZ, RZ, R11 ;  /* 0x000000ffff027224 */ /* 0x000fe200078e000b */
[----:B------:R-:W-:Y:S01]  /*22490*/  SHF.L.U32 R38, R7, R18, RZ ;  /* 0x0000001207267219 */ /* 0x000fe200000006ff */
[----:B------:R-:W3:Y:S01]  /*224a0*/  LDC R23, c[0x0][0x638] ;  /* 0x00018e00ff177b82 */ /* 0x000ee20000000800 */
[----:B------:R-:W-:-:S07]  /*224b0*/  LOP3.LUT R19, RZ, R5, RZ, 0x33, !PT ;  /* 0x00000005ff137212 */ /* 0x000fce00078e33ff */
[----:B------:R-:W0:Y:S01]  /*224c0*/  LDC R24, c[0x0][0x610] ;  /* 0x00018400ff187b82 */ /* 0x000e220000000800 */
[----:B------:R-:W-:Y:S05]  /*224d0*/  @!P0 BRA `(.L_x_553) ;  /* 0x0000000000288947 */ /* 0x000fea0003800000 */
[----:B0-----:R-:W0:Y:S02]  /*224e0*/  LDC R0, c[0x0][0x64c] ;  /* 0x00019300ff007b82 */ /* 0x001e240000000800 */
[----:B0-----:R-:W-:-:S05]  /*224f0*/  IADD3 R7, P0, R11, R0, RZ ;  /* 0x000000000b077210 */ /* 0x001fca0007f1e0ff */
        /* <DEDUP_REMOVED lines=8> */
.L_x_553:
[----:B0-2---:R-:W-:Y:S01]  /*22580*/  SHF.R.U64 R0, R2, R22, R3 ;  /* 0x0000001602007219 */ /* 0x005fe20000001203 */
[----:B------:R-:W-:Y:S01]  /*22590*/  VIADD R5, R16, 0xffffffff ;  /* 0xffffffff10057836 */ /* 0x000fe20000000000 */
[----:B------:R-:W-:Y:S01]  /*225a0*/  LOP3.LUT R3, R8, R19, RZ, 0xc0, !PT ;  /* 0x0000001308037212 */ /* 0x000fe200078ec0ff */
[----:B------:R-:W-:Y:S02]  /*225b0*/  IMAD.MOV R13, RZ, RZ, -R13 ;  /* 0x000000ffff0d7224 */ /* 0x000fe400078e0a0d */
[----:B------:R-:W-:Y:S02]  /*225c0*/  IMAD.MOV R2, RZ, RZ, -R0 ;  /* 0x000000ffff027224 */ /* 0x000fe400078e0a00 */
[----:B------:R-:W-:Y:S01]  /*225d0*/  IMAD R38, R38, R0, R3 ;  /* 0x0000000026267224 */ /* 0x000fe200078e0203 */
[----:B------:R-:W-:Y:S01]  /*225e0*/  LOP3.LUT R3, R10, R5, RZ, 0xc0, !PT ;  /* 0x000000050a037212 */ /* 0x000fe200078ec0ff */
[----:B----4-:R-:W-:Y:S02]  /*225f0*/  @P4 IMAD R17, R15, R13, R12 ;  /* 0x0000000d0f114224 */ /* 0x010fe400078e020c */
[----:B---3--:R-:W-:-:S02]  /*22600*/  IMAD R0, R2, R23, R11 ;  /* 0x0000001702007224 */ /* 0x008fc400078e020b */
[----:B------:R-:W-:Y:S02]  /*22610*/  IMAD.MOV.U32 R2, RZ, RZ, 0x1 ;  /* 0x00000001ff027424 */ /* 0x000fe400078e00ff */
[----:B------:R-:W-:Y:S02]  /*22620*/  IMAD R38, R38, R24, R17 ;  /* 0x0000001826267224 */ /* 0x000fe400078e0211 */
[----:B------:R-:W-:Y:S01]  /*22630*/  IMAD R3, R0, R16, R3 ;  /* 0x0000001000037224 */ /* 0x000fe200078e0203 */
[----:B------:R-:W-:-:S04]  /*22640*/  PRMT R0, R2, 0x7610, R0 ;  /* 0x0000761002007816 */ /* 0x000fc80000000000 */
[----:B------:R-:W-:Y:S02]  /*22650*/  SEL R2, R3, R38, !P4 ;  /* 0x0000002603027207 */ /* 0x000fe40006000000 */
[----:B------:R-:W-:-:S03]  /*22660*/  SEL R38, R38, R3, !P4 ;  /* 0x0000000326267207 */ /* 0x000fc60006000000 */
[----:B------:R2:W-:Y:S04]  /*22670*/  STL [R1+0x488], R2 ;  /* 0x0004880201007387 */ /* 0x0005e80000100800 */
.L_x_551:
[----:B------:R-:W-:Y:S01]  /*22680*/  UIADD3 UR5, UR12, UR5, URZ ;  /* 0x000000050c057290 */ /* 0x000fe2000fffe03f */
[----:B------:R3:W-:Y:S01]  /*22690*/  STL [R1+0x48c], R38 ;  /* 0x00048c2601007387 */ /* 0x0007e20000100800 */
[----:B------:R-:W-:Y:S02]  /*226a0*/  LOP3.LUT P0, RZ, R0, 0xff, RZ, 0xc0, !PT ;  /* 0x000000ff00ff7812 */ /* 0x000fe4000780c0ff */
[----:B------:R-:W-:Y:S02]  /*226b0*/  USHF.R.U32.HI UR6, URZ, 0x4, UR5 ;  /* 0x000000043f067899 */ /* 0x000fe40008011605 */
[----:B------:R-:W-:Y:S02]  /*226c0*/  UISETP.GT.U32.AND UP1, UPT, UR5, 0xf, UPT ;  /* 0x0000000f0500788c */ /* 0x000fe4000bf24070 */
[----:B------:R-:W-:Y:S02]  /*226d0*/  ULOP3.LUT UR6, UR6, 0x1, URZ, 0xc0, !UPT ;  /* 0x0000000106067892 */ /* 0x000fe4000f8ec03f */
[----:B------:R-:W-:-:S02]  /*226e0*/  UISETP.LT.U32.AND UP1, UPT, UR12, 0x10, UP1 ;  /* 0x000000100c00788c */ /* 0x000fc40008f21070 */
[----:B------:R-:W-:Y:S02]  /*226f0*/  UISETP.NE.U32.AND UP0, UPT, UR6, 0x1, UPT ;  /* 0x000000010600788c */ /* 0x000fe4000bf05070 */
[----:B------:R-:W-:Y:S02]  /*22700*/  USEL UR7, URZ, 0x1, !UP1 ;  /* 0x000000013f077887 */ /* 0x000fe4000c800000 */
[----:B------:R-:W-:Y:S02]  /*22710*/  UISETP.GT.U32.AND UP0, UPT, UR12, 0xf, !UP0 ;  /* 0x0000000f0c00788c */ /* 0x000fe4000c704070 */
[----:B------:R-:W-:Y:S02]  /*22720*/  ULOP3.LUT UR5, UR5, 0xf, URZ, 0xc0, !UPT ;  /* 0x0000000f05057892 */ /* 0x000fe4000f8ec03f */
[----:B------:R-:W-:-:S04]  /*22730*/  USEL UR6, URZ, 0x1, !UP0 ;  /* 0x000000013f067887 */ /* 0x000fc8000c000000 */
[----:B------:R-:W-:Y:S01]  /*22740*/  ULOP3.LUT UR4, UR6, UR4, UR7, 0x96, !UPT ;  /* 0x0000000406047292 */ /* 0x000fe2000f8e9607 */
[----:B---3--:R-:W-:Y:S11]  /*22750*/  @P0 BRA `(.L_x_554) ;  /* 0xfffffdec00540947 */ /* 0x008ff6000383ffff */
[----:B------:R-:W-:Y:S05]  /*22760*/  EXIT ;  /* 0x000000000000794d */ /* 0x000fea0003800000 */
.L_x_8:
[----:B------:R-:W2:Y:S01]  /*22770*/  LDL R20, [R1+0x484] ;  /* 0x0004840001147983 */ /* 0x000ea20000100800 */
[----:B------:R-:W-:-:S03]  /*22780*/  ULDC.64 UR4, c[0x0][0x650] ;  /* 0x0001940000047ab9 */ /* 0x000fc60000000a00 */
[----:B------:R-:W3:Y:S01]  /*22790*/  LDL R24, [R1+0x480] ;  /* 0x0004800001187983 */ /* 0x000ee20000100800 */
[----:B------:R-:W-:Y:S01]  /*227a0*/  PRMT R0, RZ, 0x7610, R0 ;  /* 0x00007610ff007816 */ /* 0x000fe20000000000 */
[----:B------:R-:W-:Y:S02]  /*227b0*/  IMAD.MOV.U32 R4, RZ, RZ, -0x1 ;  /* 0xffffffffff047424 */ /* 0x000fe400078e00ff */
[----:B------:R-:W-:Y:S02]  /*227c0*/  IMAD.MOV.U32 R5, RZ, RZ, -0x1 ;  /* 0xffffffffff057424 */ /* 0x000fe400078e00ff */
[----:B------:R-:W-:Y:S01]  /*227d0*/  IMAD.MOV.U32 R12, RZ, RZ, -0x1 ;  /* 0xffffffffff0c7424 */ /* 0x000fe200078e00ff */
[----:B--2---:R-:W-:-:S04]  /*227e0*/  ISETP.GE.U32.AND P0, PT, R20, UR4, PT ;  /* 0x0000000414007c0c */ /* 0x004fc8000bf06070 */
[----:B---3--:R-:W-:-:S13]  /*227f0*/  ISETP.GE.U32.AND.EX P0, PT, R24, UR5, PT, P0 ;  /* 0x0000000518007c0c */ /* 0x008fda000bf06100 */
[----:B------:R-:W-:Y:S05]  /*22800*/  @P0 BRA `(.L_x_555) ;  /* 0x00000004002c0947 */ /* 0x000fea0003800000 */
[----:B0-----:R-:W0:Y:S01]  /*22810*/  LDC.64 R16, c[0x0][0x628] ;  /* 0x00018a00ff107b82 */ /* 0x001e220000000a00 */
[----:B------:R-:W-:Y:S02]  /*22820*/  IMAD.MOV.U32 R8, RZ, RZ, R20 ;  /* 0x000000ffff087224 */ /* 0x000fe400078e0014 */
[----:B------:R-:W-:-:S05]  /*22830*/  IMAD.MOV.U32 R9, RZ, RZ, R24 ;  /* 0x000000ffff097224 */ /* 0x000fca00078e0018 */
[----:B------:R-:W1:Y:S08]  /*22840*/  LDC R10, c[0x0][0x630] ;  /* 0x00018c00ff0a7b82 */ /* 0x000e700000000800 */
[----:B------:R-:W2:Y:S01]  /*22850*/  LDC.64 R18, c[0x0][0x620] ;  /* 0x00018800ff127b82 */ /* 0x000ea20000000a00 */
[----:B0-----:R-:W-:-:S04]  /*22860*/  ISETP.NE.U32.AND P0, PT, R16, RZ, PT ;  /* 0x000000ff1000720c */ /* 0x001fc80003f05070 */
[----:B------:R-:W-:-:S13]  /*22870*/  ISETP.NE.AND.EX P0, PT, R17, RZ, PT, P0 ;  /* 0x000000ff1100720c */ /* 0x000fda0003f05300 */
[----:B-12---:R-:W-:Y:S05]  /*22880*/  @!P0 BRA `(.L_x_556) ;  /* 0x0000000000288947 */ /* 0x006fea0003800000 */
[----:B------:R-:W0:Y:S02]  /*22890*/  LDC R0, c[0x0][0x634] ;  /* 0x00018d00ff007b82 */ /* 0x000e240000000800 */
        /* <DEDUP_REMOVED lines=9> */
.L_x_556:
[----:B------:R-:W0:Y:S01]  /*22930*/  LDC.64 R22, c[0x0][0x640] ;  /* 0x00019000ff167b82 */ /* 0x000e220000000a00 */
[-CC-:B------:R-:W-:Y:S01]  /*22940*/  SHF.R.U64 R12, R8, R10.reuse, R9.reuse ;  /* 0x0000000a080c7219 */ /* 0x180fe20000001209 */
[----:B------:R-:W-:Y:S01]  /*22950*/  IMAD.MOV.U32 R4, RZ, RZ, R20 ;  /* 0x000000ffff047224 */ /* 0x000fe200078e0014 */
[----:B------:R-:W-:Y:S02]  /*22960*/  SHF.R.U32.HI R0, RZ, R10, R9 ;  /* 0x0000000aff007219 */ /* 0x000fe40000011609 */
[----:B------:R-:W-:-:S03]  /*22970*/  IADD3 R7, P0, RZ, -R12, RZ ;  /* 0x8000000cff077210 */ /* 0x000fc60007f1e0ff */
[----:B------:R-:W1:Y:S02]  /*22980*/  LDC R6, c[0x0][0x618] ;  /* 0x00018600ff067b82 */ /* 0x000e640000000800 */
[----:B------:R-:W-:-:S04]  /*22990*/  IMAD.X R5, RZ, RZ, ~R0, P0 ;  /* 0x000000ffff057224 */ /* 0x000fc800000e0e00 */
[-C--:B------:R-:W-:Y:S02]  /*229a0*/  IMAD R0, R5, R18.reuse, RZ ;  /* 0x0000001205007224 */ /* 0x080fe400078e02ff */
[----:B------:R-:W2:Y:S01]  /*229b0*/  LDC R8, c[0x0][0x608] ;  /* 0x00018200ff087b82 */ /* 0x000ea20000000800 */
[----:B------:R-:W-:Y:S02]  /*229c0*/  IMAD.MOV.U32 R5, RZ, RZ, R24 ;  /* 0x000000ffff057224 */ /* 0x000fe400078e0018 */
[----:B------:R-:W-:-:S05]  /*229d0*/  IMAD.WIDE.U32 R4, R7, R18, R4 ;  /* 0x0000001207047225 */ /* 0x000fca00078e0004 */
[----:B------:R-:W3:Y:S01]  /*229e0*/  LDC R21, c[0x0][0x658] ;  /* 0x00019600ff157b82 */ /* 0x000ee20000000800 */
[----:B------:R-:W-:Y:S01]  /*229f0*/  IMAD R7, R7, R19, R0 ;  /* 0x0000001307077224 */ /* 0x000fe200078e0200 */
[----:B0-----:R-:W-:-:S03]  /*22a00*/  ISETP.NE.U32.AND P0, PT, R22, RZ, PT ;  /* 0x000000ff1600720c */ /* 0x001fc60003f05070 */
[----:B------:R-:W-:Y:S01]  /*22a10*/  IMAD.IADD R5, R5, 0x1, R7 ;  /* 0x0000000105057824 */ /* 0x000fe200078e0207 */
[----:B------:R-:W-:Y:S02]  /*22a20*/  ISETP.NE.AND.EX P0, PT, R23, RZ, PT, P0 ;  /* 0x000000ff1700720c */ /* 0x000fe40003f05300 */
[----:B------:R-:W0:Y:S02]  /*22a30*/  LDC R18, c[0x0][0x600] ;  /* 0x00018000ff127b82 */ /* 0x000e240000000800 */
[-CC-:B-1----:R-:W-:Y:S01]  /*22a40*/  SHF.R.U64 R10, R4, R6.reuse, R5.reuse ;  /* 0x00000006040a7219 */ /* 0x182fe20000001205 */
[----:B------:R-:W-:Y:S01]  /*22a50*/  IMAD.MOV.U32 R4, RZ, RZ, -0x1 ;  /* 0xffffffffff047424 */ /* 0x000fe200078e00ff */
[----:B------:R-:W-:-:S04]  /*22a60*/  SHF.R.U32.HI R5, RZ, R6, R5 ;  /* 0x00000006ff057219 */ /* 0x000fc80000011605 */
[----:B------:R-:W1:Y:S01]  /*22a70*/  LDC R19, c[0x0][0x648] ;  /* 0x00019200ff137b82 */ /* 0x000e620000000800 */
[-CC-:B--2---:R-:W-:Y:S02]  /*22a80*/  SHF.R.U64 R17, R10, R8.reuse, R5.reuse ;  /* 0x000000080a117219 */ /* 0x184fe40000001205 */
[----:B------:R-:W-:-:S05]  /*22a90*/  SHF.R.U32.HI R0, RZ, R8, R5 ;  /* 0x00000008ff007219 */ /* 0x000fca0000011605 */
[----:B------:R-:W2:Y:S01]  /*22aa0*/  LDC R20, c[0x0][0x638] ;  /* 0x00018e00ff147b82 */ /* 0x000ea20000000800 */
[-C--:B---3--:R-:W-:Y:S02]  /*22ab0*/  SHF.L.U32 R4, R4, R21.reuse, RZ ;  /* 0x0000001504047219 */ /* 0x088fe400000006ff */
[-CC-:B------:R-:W-:Y:S02]  /*22ac0*/  SHF.R.U64 R16, R17, R21.reuse, R0.reuse ;  /* 0x0000001511107219 */ /* 0x180fe40000001200 */
[----:B------:R-:W-:Y:S01]  /*22ad0*/  SHF.R.U32.HI R5, RZ, R21, R0 ;  /* 0x00000015ff057219 */ /* 0x000fe20000011600 */
[----:B------:R-:W-:Y:S01]  /*22ae0*/  IMAD.MOV.U32 R0, RZ, RZ, 0x1 ;  /* 0x00000001ff007424 */ /* 0x000fe200078e00ff */
[----:B------:R-:W-:Y:S01]  /*22af0*/  LOP3.LUT R24, RZ, R4, RZ, 0x33, !PT ;  /* 0x00000004ff187212 */ /* 0x000fe200078e33ff */
[----:B------:R-:W3:Y:S01]  /*22b00*/  LDC R25, c[0x0][0x610] ;  /* 0x00018400ff197b82 */ /* 0x000ee20000000800 */
[----:B------:R-:W-:Y:S01]  /*22b10*/  IMAD.MOV.U32 R4, RZ, RZ, R16 ;  /* 0x000000ffff047224 */ /* 0x000fe200078e0010 */
[----:B------:R-:W-:Y:S06]  /*22b20*/  @!P0 BRA `(.L_x_557) ;  /* 0x0000000000288947 */ /* 0x000fec0003800000 */
        /* <DEDUP_REMOVED lines=10> */
.L_x_557:
[----:B-1----:R-:W-:Y:S01]  /*22bd0*/  SHF.R.U64 R3, R4, R19, R5 ;  /* 0x0000001304037219 */ /* 0x002fe20000001205 */
[----:B0-----:R-:W-:Y:S01]  /*22be0*/  VIADD R7, R18, 0xffffffff ;  /* 0xffffffff12077836 */ /* 0x001fe20000000000 */
[----:B------:R-:W-:Y:S01]  /*22bf0*/  SHF.L.U32 R4, R0, R21, RZ ;  /* 0x0000001500047219 */ /* 0x000fe200000006ff */
[----:B------:R-:W-:Y:S01]  /*22c00*/  @P4 IMAD R11, R13, R14, R2 ;  /* 0x0000000e0d0b4224 */ /* 0x000fe200078e0202 */
[----:B------:R-:W-:Y:S01]  /*22c10*/  LOP3.LUT R0, R17, R24, RZ, 0xc0, !PT ;  /* 0x0000001811007212 */ /* 0x000fe200078ec0ff */
[----:B------:R-:W-:Y:S02]  /*22c20*/  IMAD.MOV R5, RZ, RZ, -R3 ;  /* 0x000000ffff057224 */ /* 0x000fe400078e0a03 */
[----:B------:R-:W-:Y:S02]  /*22c30*/  IMAD.MOV.U32 R2, RZ, RZ, 0x1 ;  /* 0x00000001ff027424 */ /* 0x000fe400078e00ff */
[----:B------:R-:W-:Y:S01]  /*22c40*/  IMAD R4, R4, R3, R0 ;  /* 0x0000000304047224 */ /* 0x000fe200078e0200 */
[----:B------:R-:W-:Y:S01]  /*22c50*/  LOP3.LUT R3, R10, R7, RZ, 0xc0, !PT ;  /* 0x000000070a037212 */ /* 0x000fe200078ec0ff */
[----:B--2---:R-:W-:-:S02]  /*22c60*/  IMAD R0, R5, R20, R16 ;  /* 0x0000001405007224 */ /* 0x004fc400078e0210 */
[----:B---3--:R-:W-:Y:S02]  /*22c70*/  IMAD R4, R4, R25, R11 ;  /* 0x0000001904047224 */ /* 0x008fe400078e020b */
[----:B------:R-:W-:Y:S01]  /*22c80*/  IMAD R3, R0, R18, R3 ;  /* 0x0000001200037224 */ /* 0x000fe200078e0203 */
[----:B------:R-:W-:-:S04]  /*22c90*/  PRMT R0, R2, 0x7610, R0 ;  /* 0x0000761002007816 */ /* 0x000fc80000000000 */
[----:B------:R-:W-:Y:S02]  /*22ca0*/  SEL R5, R3, R4, !P4 ;  /* 0x0000000403057207 */ /* 0x000fe40006000000 */
[----:B------:R-:W-:-:S07]  /*22cb0*/  SEL R4, R4, R3, !P4 ;  /* 0x0000000304047207 */ /* 0x000fce0006000000 */
.L_x_555:
[----:B------:R-:W-:-:S08]  /*22cc0*/  NOP ;  /* 0x0000000000007918 */ /* 0x000fd00000000000 */
[----:B0-----:R-:W0:-:S00]  /*22cd0*/  USETMAXREG.DEALLOC.CTAPOOL 0x28 ;  /* 0x00000028000079c8 */ /* 0x001e0000080e0500 */
[----:B------:R-:W-:-:S13]  /*22ce0*/  ISETP.NE.AND P0, PT, RZ, UR8, PT ;  /* 0x00000008ff007c0c */ /* 0x000fda000bf05270 */
[----:B------:R-:W-:Y:S05]  /*22cf0*/  @P0 EXIT ;  /* 0x000000000000094d */ /* 0x000fea0003800000 */
[----:B0-----:R-:W-:Y:S01]  /*22d00*/  LOP3.LUT P0, RZ, R0, 0xff, RZ, 0xc0, !PT ;  /* 0x000000ff00ff7812 */ /* 0x001fe2000780c0ff */
[----:B------:R-:W-:Y:S02]  /*22d10*/  IMAD.MOV.U32 R6, RZ, RZ, 0x1 ;  /* 0x00000001ff067424 */ /* 0x000fe400078e00ff */
[----:B------:R-:W-:-:S10]  /*22d20*/  IMAD.MOV.U32 R0, RZ, RZ, RZ ;  /* 0x000000ffff007224 */ /* 0x000fd400078e00ff */
[----:B------:R-:W-:Y:S05]  /*22d30*/  @!P0 BRA `(.L_x_558) ;  /* 0x0000000c005c8947 */ /* 0x000fea0003800000 */
[----:B------:R-:W0:Y:S01]  /*22d40*/  LDC R0, c[0x0][0x28c] ;  /* 0x0000a300ff007b82 */ /* 0x000e220000000800 */
[----:B------:R-:W1:Y:S01]  /*22d50*/  S2R R9, SR_CgaCtaId ;  /* 0x0000000000097919 */ /* 0x000e620000008800 */
[----:B------:R-:W-:Y:S01]  /*22d60*/  ULDC UR5, c[0x0][0x658] ;  /* 0x0001960000057ab9 */ /* 0x000fe20000000800 */
[----:B------:R-:W-:Y:S01]  /*22d70*/  UMOV UR7, 0xffffffff ;  /* 0xffffffff00077882 */ /* 0x000fe20000000000 */
[----:B------:R-:W-:Y:S01]  /*22d80*/  ULDC UR6, c[0x0][0xc] ;  /* 0x0000030000067ab9 */ /* 0x000fe20000000800 */
[----:B------:R-:W-:Y:S01]  /*22d90*/  USHF.L.U32 UR9, UR7, UR5, URZ ;  /* 0x0000000507097299 */ /* 0x000fe2000800063f */
[----:B------:R-:W-:Y:S01]  /*22da0*/  BSSY B0, `(.L_x_558) ;  /* 0x00000d0000007945 */ /* 0x000fe20003800000 */
[----:B------:R-:W-:Y:S01]  /*22db0*/  UMOV UR8, 0x1 ;  /* 0x0000000100087882 */ /* 0x000fe20000000000 */
[----:B------:R-:W-:Y:S01]  /*22dc0*/  ULDC UR7, c[0x0][0x10] ;  /* 0x0000040000077ab9 */ /* 0x000fe20000000800 */
[----:B------:R-:W-:Y:S01]  /*22dd0*/  USHF.L.U32 UR5, UR8, UR5, URZ ;  /* 0x0000000508057299 */ /* 0x000fe2000800063f */
[----:B------:R-:W-:Y:S01]  /*22de0*/  IMAD.MOV.U32 R11, RZ, RZ, 0x1 ;  /* 0x00000001ff0b7424 */ /* 0x000fe200078e00ff */
[----:B------:R-:W-:Y:S01]  /*22df0*/  UIMAD.WIDE.U32 UR6, UR6, UR7, URZ ;  /* 0x00000007060672a5 */ /* 0x000fe2000f8e003f */
[----:B------:R-:W-:Y:S01]  /*22e00*/  IMAD.MOV.U32 R6, RZ, RZ, 0x1 ;  /* 0x00000001ff067424 */ /* 0x000fe200078e00ff */
[----:B------:R-:W-:Y:S01]  /*22e10*/  ULDC UR8, c[0x0][0x14] ;  /* 0x0000050000087ab9 */ /* 0x000fe20000000800 */
[----:B------:R-:W-:Y:S01]  /*22e20*/  ULDC UR4, c[0x0][0x600] ;  /* 0x0001800000047ab9 */ /* 0x000fe20000000800 */
[----:B------:R-:W-:-:S02]  /*22e30*/  UIMAD.WIDE.U32 UR22, UR6, UR8, URZ ;  /* 0x00000008061672a5 */ /* 0x000fc4000f8e003f */
[----:B------:R-:W-:Y:S02]  /*22e40*/  UIMAD UR16, UR7, UR8, URZ ;  /* 0x00000008071072a4 */ /* 0x000fe4000f8e023f */
[----:B------:R-:W-:Y:S02]  /*22e50*/  ULOP3.LUT UR21, UR13, 0x2, URZ, 0xfc, !UPT ;  /* 0x000000020d157892 */ /* 0x000fe4000f8efc3f */
[----:B------:R-:W-:Y:S02]  /*22e60*/  UIADD3 UR4, UR4, -0x1, URZ ;  /* 0xffffffff04047890 */ /* 0x000fe4000fffe03f */
[----:B------:R-:W-:Y:S01]  /*22e70*/  ULOP3.LUT UR19, URZ, UR9, URZ, 0x33, !UPT ;  /* 0x000000093f137292 */ /* 0x000fe2000f8e333f */
[----:B0-----:R-:W-:Y:S01]  /*22e80*/  VIADD R0, R0, 0x1f ;  /* 0x0000001f00007836 */ /* 0x001fe20000000000 */
[----:B------:R-:W-:Y:S01]  /*22e90*/  UIADD3 UR16, UR23, UR16, URZ ;  /* 0x0000001017107290 */ /* 0x000fe2000fffe03f */
[----:B------:R-:W-:-:S03]  /*22ea0*/  ULDC.64 UR24, c[0x0][0x198] ;  /* 0x0000660000187ab9 */ /* 0x000fc60000000a00 */
[----:B------:R-:W-:-:S04]  /*22eb0*/  SHF.R.S32.HI R3, RZ, 0x1f, R0 ;  /* 0x0000001fff037819 */ /* 0x000fc80000011400 */
[----:B------:R-:W-:Y:S01]  /*22ec0*/  LEA.HI R3, R3, R0, RZ, 0x5 ;  /* 0x0000000003037211 */ /* 0x000fe200078f28ff */
[C---:B-1----:R-:W-:Y:S02]  /*22ed0*/  IMAD.SHL.U32 R10, R9.reuse, 0x80, RZ ;  /* 0x00000080090a7824 */ /* 0x042fe400078e00ff */
[----:B------:R-:W-:Y:S01]  /*22ee0*/  IMAD.SHL.U32 R9, R9, 0x1000, RZ ;  /* 0x0000100009097824 */ /* 0x000fe200078e00ff */
[----:B------:R-:W-:Y:S01]  /*22ef0*/  SHF.R.S32.HI R13, RZ, 0x5, R3 ;  /* 0x00000005ff0d7819 */ /* 0x000fe20000011403 */
[----:B------:R-:W-:Y:S01]  /*22f00*/  IMAD.MOV.U32 R0, RZ, RZ, RZ ;  /* 0x000000ffff007224 */ /* 0x000fe200078e00ff */
[----:B------:R-:W-:Y:S02]  /*22f10*/  LOP3.LUT R10, R10, 0x80, RZ, 0xc0, !PT ;  /* 0x000000800a0a7812 */ /* 0x000fe400078ec0ff */
[----:B------:R-:W-:Y:S01]  /*22f20*/  LOP3.LUT R9, R9, 0x1000, RZ, 0xc0, !PT ;  /* 0x0000100009097812 */ /* 0x000fe200078ec0ff */
[----:B------:R-:W-:-:S07]  /*22f30*/  VIADD R8, R13, 0x1 ;  /* 0x000000010d087836 */ /* 0x000fce0000000000 */
.L_x_569:
[----:B------:R-:W-:-:S03]  /*22f40*/  UMOV UR6, 0xffffffff ;  /* 0xffffffff00067882 */ /* 0x000fc60000000000 */
[----:B------:R-:W-:Y:S05]  /*22f50*/  BRA.DIV UR6, `(.L_x_559) ;  /* 0x0000001606807947 */ /* 0x000fea000b800000 */
[----:B------:R-:W-:-:S13]  /*22f60*/  ELECT P0, URZ, PT ;  /* 0x00000000003f782f */ /* 0x000fda0003800000 */
.L_x_592:
[----:B------:R-:W0:Y:S01]  /*22f70*/  LDC R2, c[0x0][0x28c] ;  /* 0x0000a300ff027b82 */ /* 0x000e220000000800 */
[----:B------:R-:W-:Y:S01]  /*22f80*/  BSSY B1, `(.L_x_560) ;  /* 0x000003a000017945 */ /* 0x000fe20003800000 */
[----:B0-----:R-:W-:-:S13]  /*22f90*/  ISETP.LT.OR P0, PT, R2, 0x1, !P0 ;  /* 0x000000010200780c */ /* 0x001fda0004701670 */
[----:B------:R-:W-:Y:S05]  /*22fa0*/  @P0 BRA `(.L_x_561) ;  /* 0x0000000000dc0947 */ /* 0x000fea0003800000 */
[----:B------:R-:W-:Y:S02]  /*22fb0*/  IMAD R16, R4, 0xc0, RZ ;  /* 0x000000c004107824 */ /* 0x000fe400078e02ff */
[----:B------:R-:W-:Y:S02]  /*22fc0*/  IMAD R15, R5, 0x100, R10 ;  /* 0x00000100050f7824 */ /* 0x000fe400078e020a */
[----:B------:R-:W-:Y:S02]  /*22fd0*/  IMAD.MOV.U32 R18, RZ, RZ, RZ ;  /* 0x000000ffff127224 */ /* 0x000fe400078e00ff */
[----:B------:R-:W-:Y:S02]  /*22fe0*/  IMAD.MOV.U32 R2, RZ, RZ, R8 ;  /* 0x000000ffff027224 */ /* 0x000fe400078e0008 */
[----:B------:R-:W-:Y:S02]  /*22ff0*/  IMAD.MOV.U32 R3, RZ, RZ, R6 ;  /* 0x000000ffff037224 */ /* 0x000fe400078e0006 */
[----:B------:R-:W-:-:S07]  /*23000*/  IMAD.MOV.U32 R4, RZ, RZ, R0 ;  /* 0x000000ffff047224 */ /* 0x000fce00078e0000 */
.L_x_564:
[----:B------:R-:W0:Y:S01]  /*23010*/  S2R R14, SR_CgaCtaId ;  /* 0x00000000000e7919 */ /* 0x000e220000008800 */
[----:B------:R-:W-:Y:S01]  /*23020*/  MOV R5, 0x400 ;  /* 0x0000040000057802 */ /* 0x000fe20000000f00 */
[----:B------:R-:W1:Y:S03]  /*23030*/  S2R R7, SR_TID.X ;  /* 0x0000000000077919 */ /* 0x000e660000002100 */
[----:B0-----:R-:W-:Y:S02]  /*23040*/  LEA R17, R14, R5, 0x18 ;  /* 0x000000050e117211 */ /* 0x001fe400078ec0ff */
[----:B------:R-:W-:Y:S02]  /*23050*/  SHF.L.U32 R5, R3, 0x1f, RZ ;  /* 0x0000001f03057819 */ /* 0x000fe400000006ff */
[----:B-1----:R-:W-:Y:S01]  /*23060*/  LOP3.LUT P1, RZ, R7, 0x7f, RZ, 0xc0, !PT ;  /* 0x0000007f07ff7812 */ /* 0x002fe2000782c0ff */
[----:B------:R-:W-:-:S04]  /*23070*/  IMAD R14, R4, 0x8, R17 ;  /* 0x00000008040e7824 */ /* 0x000fc800078e0211 */
[----:B------:R-:W0:Y:S08]  /*23080*/  SYNCS.PHASECHK.TRANS64.TRYWAIT P0, [R14+URZ+0x80], R5 ;  /* 0x000080050e0075a7 */ /* 0x000e30000800017f */
[----:B------:R-:W1:Y:S01]  /*23090*/  @!P1 LDC R7, c[0x0][0x500] ;  /* 0x00014000ff079b82 */ /* 0x000e620000000800 */
[----:B0-----:R-:W-:Y:S05]  /*230a0*/  @!P0 BRA `(.L_x_562) ;  /* 0x00000014004c8947 */ /* 0x001fea0003800000 */
.L_x_593:
[----:B------:R-:W-:Y:S01]  /*230b0*/  UPRMT UR6, UR21, 0x9910, URZ ;  /* 0x0000991015067896 */ /* 0x000fe2000800003f */
[----:B-1----:R1:W-:Y:S03]  /*230c0*/  @!P1 SYNCS.ARRIVE.TRANS64 RZ, [R14+URZ], R7 ;  /* 0x000000070eff99a7 */ /* 0x0023e6000800003f */
[----:B------:R-:W-:-:S06]  /*230d0*/  UISETP.NE.AND UP0, UPT, UR6, 0x2, UPT ;  /* 0x000000020600788c */ /* 0x000fcc000bf05270 */
[----:B------:R-:W-:-:S13]  /*230e0*/  PLOP3.LUT P0, PT, PT, PT, UP0, 0x80, 0x0 ;  /* 0x000000000000781c */ /* 0x000fda0003f0f008 */
[----:B-1----:R-:W-:Y:S05]  /*230f0*/  @P0 BRA `(.L_x_563) ;  /* 0x0000000000040947 */ /* 0x002fea0003800000 */
[----:B------:R-:W-:Y:S01]  /*23100*/  BPT.TRAP 0x1 ;  /* 0x000000040000795c */ /* 0x000fe20000300000 */
.L_x_563:
[----:B0-----:R-:W-:Y:S01]  /*23110*/  IMAD R5, R4, 0x1800, R17 ;  /* 0x0000180004057824 */ /* 0x001fe200078e0211 */
[----:B------:R-:W-:Y:S01]  /*23120*/  R2UR UR18, R17 ;  /* 0x00000000111272ca */ /* 0x000fe200000e0000 */
[----:B------:R-:W-:Y:S01]  /*23130*/  VIADD R2, R2, 0xffffffff ;  /* 0xffffffff02027836 */ /* 0x000fe20000000000 */
[----:B------:R-:W-:Y:S01]  /*23140*/  R2UR UR9, R14 ;  /* 0x000000000e0972ca */ /* 0x000fe200000e0000 */
[----:B------:R-:W-:Y:S01]  /*23150*/  UIADD3 UR6, UP0, UR24, 0xf0, URZ ;  /* 0x000000f018067890 */ /* 0x000fe2000ff1e03f */
[----:B------:R-:W-:Y:S01]  /*23160*/  R2UR UR7, R5 ;  /* 0x00000000050772ca */ /* 0x000fe200000e0000 */
[----:B------:R-:W-:Y:S01]  /*23170*/  IMAD R5, R4, 0x2000, R9 ;  /* 0x0000200004057824 */ /* 0x000fe200078e0209 */
[----:B------:R-:W-:Y:S01]  /*23180*/  R2UR UR11, R16 ;  /* 0x00000000100b72ca */ /* 0x000fe200000e0000 */
[----:B------:R-:W-:Y:S01]  /*23190*/  UIADD3 UR26, UP1, UR24, 0x1f0, URZ ;  /* 0x000001f0181a7890 */ /* 0x000fe2000ff3e03f */
[----:B------:R-:W-:Y:S01]  /*231a0*/  R2UR UR10, R18 ;  /* 0x00000000120a72ca */ /* 0x000fe200000e0000 */
[----:B------:R-:W-:Y:S01]  /*231b0*/  VIADD R4, R4, 0x1 ;  /* 0x0000000104047836 */ /* 0x000fe20000000000 */
[----:B------:R-:W-:Y:S01]  /*231c0*/  R2UR UR8, R5 ;  /* 0x00000000050872ca */ /* 0x000fe200000e0000 */
[----:B------:R-:W-:Y:S01]  /*231d0*/  UIADD3.X UR27, URZ, UR25, URZ, UP1, !UPT ;  /* 0x000000193f1b7290 */ /* 0x000fe20008ffe43f */
[----:B------:R-:W-:Y:S01]  /*231e0*/  R2UR UR12, R12 ;  /* 0x000000000c0c72ca */ /* 0x000fe200000e0000 */
[----:B------:R-:W-:Y:S01]  /*231f0*/  UMOV UR14, 0x0 ;  /* 0x00000000000e7882 */ /* 0x000fe20000000000 */
[----:B------:R-:W-:Y:S01]  /*23200*/  R2UR UR20, R15 ;  /* 0x000000000f1472ca */ /* 0x000fe200000e0000 */
[----:B------:R-:W-:Y:S01]  /*23210*/  UMOV UR15, 0x10000000 ;  /* 0x10000000000f7882 */ /* 0x000fe20000000000 */
[----:B------:R-:W-:Y:S01]  /*23220*/  ISETP.GT.AND P1, PT, R2, 0x1, PT ;  /* 0x000000010200780c */ /* 0x000fe20003f24270 */
[----:B------:R-:W-:Y:S01]  /*23230*/  UIADD3 UR17, UR7, 0x200, URZ ;  /* 0x0000020007117890 */ /* 0x000fe2000fffe03f */
[----:B------:R-:W-:Y:S01]  /*23240*/  ISETP.NE.AND P0, PT, R4, 0x10, PT ;  /* 0x000000100400780c */ /* 0x000fe20003f05270 */
[----:B------:R-:W-:Y:S01]  /*23250*/  UIADD3.X UR7, URZ, UR25, URZ, UP0, !UPT ;  /* 0x000000193f077290 */ /* 0x000fe200087fe43f */
[----:B------:R-:W-:Y:S01]  /*23260*/  VIADD R18, R18, 0x20 ;  /* 0x0000002012127836 */ /* 0x000fe20000000000 */
[----:B------:R-:W-:Y:S01]  /*23270*/  UMOV UR28, 0x30000 ;  /* 0x00030000001c7882 */ /* 0x000fe20000000000 */
[----:B------:R-:W-:Y:S01]  /*23280*/  SEL R14, RZ, 0x1, P0 ;  /* 0x00000001ff0e7807 */ /* 0x000fe20000000000 */
[----:B------:R-:W-:Y:S01]  /*23290*/  UIADD3 UR18, UR18, 0x18200, UR8 ;  /* 0x0001820012127890 */ /* 0x000fe2000fffe008 */
[----:B------:R-:W-:-:S02]  /*232a0*/  SEL R4, R4, RZ, P0 ;  /* 0x000000ff04047207 */ /* 0x000fc40000000000 */
[----:B------:R-:W-:Y:S01]  /*232b0*/  UMOV UR8, UR17 ;  /* 0x0000001100087c82 */ /* 0x000fe20008000000 */
[----:B------:R-:W-:Y:S01]  /*232c0*/  LOP3.LUT R3, R3, R14, RZ, 0x3c, !PT ;  /* 0x0000000e03037212 */ /* 0x000fe200078e3cff */
[----:B------:R0:W-:Y:S02]  /*232d0*/  UTMALDG.3D [UR8], [UR6], desc[UR14] ;  /* 0x00000e08060075b4 */ /* 0x0001e40008011000 */
[----:B0-----:R-:W-:Y:S01]  /*232e0*/  UMOV UR11, UR20 ;  /* 0x00000014000b7c82 */ /* 0x001fe20008000000 */
[----:B------:R-:W-:Y:S02]  /*232f0*/  UMOV UR8, UR18 ;  /* 0x0000001200087c82 */ /* 0x000fe40008000000 */
[----:B------:R0:W-:Y:S02]  /*23300*/  UTMALDG.3D.MULTICAST [UR8], [UR26], UR28, desc[UR14] ;  /* 0x00000e081a0073b4 */ /* 0x0001e4000801181c */
[----:B0-----:R-:W-:Y:S05]  /*23310*/  @P1 BRA `(.L_x_564) ;  /* 0xfffffffc003c1947 */ /* 0x001fea000383ffff */
.L_x_561:
[----:B------:R-:W-:Y:S05]  /*23320*/  BSYNC B1 ;  /* 0x0000000000017941 */ /* 0x000fea0003800000 */
.L_x_560:
[----:B------:R-:W2:Y:S01]  /*23330*/  LDL.LU R20, [R1+0x480] ;  /* 0x0004800001147983 */ /* 0x000ea20000300800 */
[----:B------:R-:W-:Y:S01]  /*23340*/  LOP3.LUT P1, RZ, R11, 0xff, RZ, 0xc0, !PT ;  /* 0x000000ff0bff7812 */ /* 0x000fe2000782c0ff */
[C---:B------:R-:W-:Y:S01]  /*23350*/  IMAD.IADD R0, R13.reuse, 0x1, R0 ;  /* 0x000000010d007824 */ /* 0x040fe200078e0200 */
[----:B------:R-:W-:Y:S01]  /*23360*/  ULDC.64 UR6, c[0x0][0x650] ;  /* 0x0001940000067ab9 */ /* 0x000fe20000000a00 */
[----:B------:R-:W3:Y:S01]  /*23370*/  LDL.LU R19, [R1+0x484] ;  /* 0x0004840001137983 */ /* 0x000ee20000300800 */
[----:B------:R-:W-:Y:S01]  /*23380*/  BSSY B1, `(.L_x_565) ;  /* 0x000006f000017945 */ /* 0x000fe20003800000 */
[----:B------:R-:W-:Y:S01]  /*23390*/  IMAD.MOV.U32 R5, RZ, RZ, -0x1 ;  /* 0xffffffffff057424 */ /* 0x000fe200078e00ff */
[----:B------:R-:W-:Y:S01]  /*233a0*/  ISETP.GT.U32.AND P0, PT, R0, 0xf, PT ;  /* 0x0000000f0000780c */ /* 0x000fe20003f04070 */
[----:B------:R-:W-:Y:S01]  /*233b0*/  IMAD.MOV.U32 R12, RZ, RZ, -0x1 ;  /* 0xffffffffff0c7424 */ /* 0x000fe200078e00ff */
[----:B------:R-:W-:Y:S02]  /*233c0*/  SHF.R.U32.HI R2, RZ, 0x4, R0 ;  /* 0x00000004ff027819 */ /* 0x000fe40000011600 */
[----:B------:R-:W-:-:S02]  /*233d0*/  ISETP.LT.U32.AND P0, PT, R13, 0x10, P0 ;  /* 0x000000100d00780c */ /* 0x000fc40000701070 */
[----:B------:R-:W-:Y:S01]  /*233e0*/  LOP3.LUT R2, R2, 0x1, RZ, 0xc0, !PT ;  /* 0x0000000102027812 */ /* 0x000fe200078ec0ff */
[----:B------:R-:W0:Y:S01]  /*233f0*/  @P1 S2R R4, SR_CgaCtaId ;  /* 0x0000000000041919 */ /* 0x000e220000008800 */
[----:B------:R-:W-:Y:S02]  /*23400*/  @P1 MOV R3, 0x400 ;  /* 0x0000040000031802 */ /* 0x000fe40000000f00 */
[----:B------:R-:W-:Y:S02]  /*23410*/  LOP3.LUT R0, R0, 0xf, RZ, 0xc0, !PT ;  /* 0x0000000f00007812 */ /* 0x000fe400078ec0ff */
[----:B------:R-:W-:Y:S02]  /*23420*/  PRMT R11, RZ, 0x7610, R11 ;  /* 0x00007610ff0b7816 */ /* 0x000fe4000000000b */
[----:B0-----:R-:W-:Y:S01]  /*23430*/  @P1 LEA R3, R4, R3, 0x18 ;  /* 0x0000000304031211 */ /* 0x001fe200078ec0ff */
[----:B------:R-:W-:-:S03]  /*23440*/  IMAD.MOV.U32 R4, RZ, RZ, -0x1 ;  /* 0xffffffffff047424 */ /* 0x000fc600078e00ff */
[----:B------:R0:W-:Y:S01]  /*23450*/  @P1 SYNCS.ARRIVE.TRANS64.A1T0 RZ, [R3+URZ+0x118], RZ ;  /* 0x000118ff03ff19a7 */ /* 0x0001e2000810003f */
[----:B------:R-:W-:-:S04]  /*23460*/  ISETP.NE.U32.AND P1, PT, R2, 0x1, PT ;  /* 0x000000010200780c */ /* 0x000fc80003f25070 */
[----:B------:R-:W-:Y:S02]  /*23470*/  ISETP.GT.U32.AND P1, PT, R13, 0xf, !P1 ;  /* 0x0000000f0d00780c */ /* 0x000fe40004f24070 */
[----:B0-----:R-:W-:Y:S02]  /*23480*/  SEL R3, RZ, 0x1, !P0 ;  /* 0x00000001ff037807 */ /* 0x001fe40004000000 */
[----:B------:R-:W-:-:S04]  /*23490*/  SEL R2, RZ, 0x1, !P1 ;  /* 0x00000001ff027807 */ /* 0x000fc80004800000 */
[----:B------:R-:W-:Y:S02]  /*234a0*/  LOP3.LUT R6, R2, R6, R3, 0x96, !PT ;  /* 0x0000000602067212 */ /* 0x000fe400078e9603 */
[----:B------:R-:W-:Y:S02]  /*234b0*/  PRMT R2, RZ, 0x7610, R2 ;  /* 0x00007610ff027816 */ /* 0x000fe40000000002 */
[----:B---3--:R-:W-:-:S04]  /*234c0*/  IADD3 R19, P2, R19, UR22, RZ ;  /* 0x0000001613137c10 */ /* 0x008fc8000ff5e0ff */
[----:B--2---:R-:W-:Y:S01]  /*234d0*/  IADD3.X R20, R20, UR16, RZ, P2, !PT ;  /* 0x0000001014147c10 */ /* 0x004fe200097fe4ff */
[----:B------:R0:W-:Y:S01]  /*234e0*/  STL [R1+0x484], R19 ;  /* 0x0004841301007387 */ /* 0x0001e20000100800 */
[----:B------:R-:W-:-:S03]  /*234f0*/  ISETP.GE.U32.AND P2, PT, R19, UR6, PT ;  /* 0x0000000613007c0c */ /* 0x000fc6000bf46070 */
[----:B------:R0:W-:Y:S01]  /*23500*/  STL [R1+0x480], R20 ;  /* 0x0004801401007387 */ /* 0x0001e20000100800 */
[----:B------:R-:W-:-:S13]  /*23510*/  ISETP.GE.U32.AND.EX P0, PT, R20, UR7, PT, P2 ;  /* 0x0000000714007c0c */ /* 0x000fda000bf06120 */
[----:B0-----:R-:W-:Y:S05]  /*23520*/  @P0 BRA `(.L_x_566) ;  /* 0x0000000400500947 */ /* 0x001fea0003800000 */
[----:B------:R-:W0:Y:S01]  /*23530*/  S2R R14, SR_CTAID.X ;  /* 0x00000000000e7919 */ /* 0x000e220000002500 */
[----:B------:R-:W-:Y:S01]  /*23540*/  ULDC.64 UR6, c[0x0][0x628] ;  /* 0x00018a0000067ab9 */ /* 0x000fe20000000a00 */
[----:B------:R-:W1:Y:S01]  /*23550*/  LDC R15, c[0x0][0x144] ;  /* 0x00005100ff0f7b82 */ /* 0x000e620000000800 */
[----:B------:R-:W-:Y:S01]  /*23560*/  ISETP.NE.U32.AND P0, PT, RZ, UR6, PT ;  /* 0x00000006ff007c0c */ /* 0x000fe2000bf05070 */
[----:B------:R-:W2:Y:S01]  /*23570*/  S2R R7, SR_CTAID.Y ;  /* 0x0000000000077919 */ /* 0x000ea20000002600 */
[----:B------:R-:W-:Y:S01]  /*23580*/  ULDC UR8, c[0x0][0x150] ;  /* 0x0000540000087ab9 */ /* 0x000fe20000000800 */
[----:B------:R-:W-:Y:S01]  /*23590*/  ULDC UR9, c[0x0][0x630] ;  /* 0x00018c0000097ab9 */ /* 0x000fe20000000800 */
[----:B------:R-:W-:Y:S01]  /*235a0*/  ISETP.NE.AND.EX P0, PT, RZ, UR7, PT, P0 ;  /* 0x00000007ff007c0c */ /* 0x000fe2000bf05300 */
[----:B------:R-:W-:Y:S01]  /*235b0*/  IMAD.MOV.U32 R2, RZ, RZ, R19 ;  /* 0x000000ffff027224 */ /* 0x000fe200078e0013 */
[----:B0-----:R-:W-:-:S05]  /*235c0*/  I2FP.F32.U32 R3, R14 ;  /* 0x0000000e00037245 */ /* 0x001fca0000201000 */
[----:B------:R-:W-:Y:S01]  /*235d0*/  FMUL R16, R3, UR8 ;  /* 0x0000000803107c20 */ /* 0x000fe20008400000 */
[----:B------:R-:W-:-:S05]  /*235e0*/  IMAD.MOV.U32 R3, RZ, RZ, R20 ;  /* 0x000000ffff037224 */ /* 0x000fca00078e0014 */
[----:B--2---:R-:W-:Y:S05]  /*235f0*/  @!P0 BRA `(.L_x_567) ;  /* 0x0000000000288947 */ /* 0x004fea0003800000 */
[----:B------:R-:W-:Y:S02]  /*23600*/  ULDC UR8, c[0x0][0x634] ;  /* 0x00018d0000087ab9 */ /* 0x000fe40000000800 */
[----:B------:R-:W-:-:S05]  /*23610*/  IADD3 R3, P0, R19, UR8, RZ ;  /* 0x0000000813037c10 */ /* 0x000fca000ff1e0ff */
[----:B------:R-:W-:-:S04]  /*23620*/  IMAD.X R17, RZ, RZ, R20, P0 ;  /* 0x000000ffff117224 */ /* 0x000fc800000e0614 */
[----:B------:R-:W-:-:S04]  /*23630*/  IMAD.WIDE.U32 R4, R17, UR6, RZ ;  /* 0x0000000611047c25 */ /* 0x000fc8000f8e00ff */
[----:B------:R-:W-:-:S04]  /*23640*/  IMAD.WIDE.U32 R4, P0, R3, UR7, R4 ;  /* 0x0000000703047c25 */ /* 0x000fc8000f800004 */
[----:B------:R-:W-:-:S04]  /*23650*/  IMAD.WIDE.U32 R2, R3, UR6, RZ ;  /* 0x0000000603027c25 */ /* 0x000fc8000f8e00ff */
[----:B------:R-:W-:Y:S01]  /*23660*/  IMAD.MOV.U32 R2, RZ, RZ, R5 ;  /* 0x000000ffff027224 */ /* 0x000fe200078e0005 */
[----:B------:R-:W-:Y:S01]  /*23670*/  IADD3 RZ, P1, R3, R4, RZ ;  /* 0x0000000403ff7210 */ /* 0x000fe20007f3e0ff */
[----:B------:R-:W-:-:S04]  /*23680*/  IMAD.X R3, RZ, RZ, RZ, P0 ;  /* 0x000000ffff037224 */ /* 0x000fc800000e06ff */
[----:B------:R-:W-:-:S08]  /*23690*/  IMAD.WIDE.U32.X R2, R17, UR7, R2, P1 ;  /* 0x0000000711027c25 */ /* 0x000fd000088e0402 */
.L_x_567:
[--C-:B------:R-:W-:Y:S01]  /*236a0*/  SHF.R.U64 R12, R2, UR9, R3.reuse ;  /* 0x00000009020c7c19 */ /* 0x100fe20008001203 */
[----:B------:R-:W0:Y:S01]  /*236b0*/  F2I.U32.TRUNC.NTZ R16, R16 ;  /* 0x0000001000107305 */ /* 0x000e22000020f000 */
[----:B------:R-:W-:Y:S01]  /*236c0*/  SHF.R.U32.HI R2, RZ, UR9, R3 ;  /* 0x00000009ff027c19 */ /* 0x000fe20008011603 */
[----:B------:R-:W-:Y:S01]  /*236d0*/  ULDC.64 UR6, c[0x0][0x620] ;  /* 0x0001880000067ab9 */ /* 0x000fe20000000a00 */
[----:B------:R-:W-:Y:S01]  /*236e0*/  IADD3 R5, P0, RZ, -R12, RZ ;  /* 0x8000000cff057210 */ /* 0x000fe20007f1e0ff */
[----:B------:R-:W-:Y:S01]  /*236f0*/  IMAD.MOV.U32 R3, RZ, RZ, R20 ;  /* 0x000000ffff037224 */ /* 0x000fe200078e0014 */
[----:B------:R-:W-:Y:S01]  /*23700*/  ULDC.64 UR8, c[0x0][0x640] ;  /* 0x0001900000087ab9 */ /* 0x000fe20000000a00 */
[----:B------:R-:W2:Y:S02]  /*23710*/  LDC R18, c[0x0][0x148] ;  /* 0x00005200ff127b82 */ /* 0x000ea40000000800 */
[----:B------:R-:W-:Y:S01]  /*23720*/  IMAD.X R2, RZ, RZ, ~R2, P0 ;  /* 0x000000ffff027224 */ /* 0x000fe200000e0e02 */
[----:B------:R-:W-:-:S03]  /*23730*/  ISETP.NE.U32.AND P0, PT, RZ, UR8, PT ;  /* 0x00000008ff007c0c */ /* 0x000fc6000bf05070 */
[----:B------:R-:W-:Y:S01]  /*23740*/  IMAD R4, R2, UR6, RZ ;  /* 0x0000000602047c24 */ /* 0x000fe2000f8e02ff */
[----:B------:R-:W-:Y:S01]  /*23750*/  ISETP.NE.AND.EX P0, PT, RZ, UR9, PT, P0 ;  /* 0x00000009ff007c0c */ /* 0x000fe2000bf05300 */
[----:B------:R-:W-:-:S04]  /*23760*/  IMAD.MOV.U32 R2, RZ, RZ, R19 ;  /* 0x000000ffff027224 */ /* 0x000fc800078e0013 */
[----:B------:R-:W-:Y:S01]  /*23770*/  IMAD.WIDE.U32 R2, R5, UR6, R2 ;  /* 0x0000000605027c25 */ /* 0x000fe2000f8e0002 */
[----:B------:R-:W-:-:S03]  /*23780*/  ULDC UR6, c[0x0][0x618] ;  /* 0x0001860000067ab9 */ /* 0x000fc60000000800 */
[----:B------:R-:W-:Y:S01]  /*23790*/  IMAD R5, R5, UR7, R4 ;  /* 0x0000000705057c24 */ /* 0x000fe2000f8e0204 */
[----:B------:R-:W-:Y:S01]  /*237a0*/  ULDC UR7, c[0x0][0x154] ;  /* 0x0000550000077ab9 */ /* 0x000fe20000000800 */
[----:B0-----:R-:W-:Y:S02]  /*237b0*/  IMAD.MOV R4, RZ, RZ, -R16 ;  /* 0x000000ffff047224 */ /* 0x001fe400078e0a10 */
[----:B------:R-:W-:Y:S02]  /*237c0*/  IMAD.IADD R3, R3, 0x1, R5 ;  /* 0x0000000103037824 */ /* 0x000fe400078e0205 */
[----:B-1----:R-:W-:Y:S01]  /*237d0*/  IMAD R14, R15, R4, R14 ;  /* 0x000000040f0e7224 */ /* 0x002fe200078e020e */
[----:B------:R-:W-:Y:S02]  /*237e0*/  I2FP.F32.U32 R4, R7 ;  /* 0x0000000700047245 */ /* 0x000fe40000201000 */
[--C-:B------:R-:W-:Y:S02]  /*237f0*/  SHF.R.U64 R15, R2, UR6, R3.reuse ;  /* 0x00000006020f7c19 */ /* 0x100fe40008001203 */
[----:B------:R-:W-:Y:S01]  /*23800*/  SHF.R.U32.HI R2, RZ, UR6, R3 ;  /* 0x00000006ff027c19 */ /* 0x000fe20008011603 */
[----:B------:R-:W-:Y:S01]  /*23810*/  FMUL R4, R4, UR7 ;  /* 0x0000000704047c20 */ /* 0x000fe20008400000 */
[----:B------:R-:W-:-:S02]  /*23820*/  ULDC UR6, c[0x0][0x608] ;  /* 0x0001820000067ab9 */ /* 0x000fc40000000800 */
[--C-:B------:R-:W-:Y:S01]  /*23830*/  SHF.R.U64 R19, R15, UR6, R2.reuse ;  /* 0x000000060f137c19 */ /* 0x100fe20008001202 */
[----:B------:R0:W1:Y:S01]  /*23840*/  F2I.U32.TRUNC.NTZ R20, R4 ;  /* 0x0000000400147305 */ /* 0x000062000020f000 */
[----:B------:R-:W-:Y:S01]  /*23850*/  SHF.R.U32.HI R2, RZ, UR6, R2 ;  /* 0x00000006ff027c19 */ /* 0x000fe20008011602 */
[----:B------:R-:W-:-:S03]  /*23860*/  ULDC UR6, c[0x0][0x658] ;  /* 0x0001960000067ab9 */ /* 0x000fc60000000800 */
[--C-:B------:R-:W-:Y:S02]  /*23870*/  SHF.R.U64 R16, R19, UR6, R2.reuse ;  /* 0x0000000613107c19 */ /* 0x100fe40008001202 */
[----:B------:R-:W-:-:S03]  /*23880*/  SHF.R.U32.HI R17, RZ, UR6, R2 ;  /* 0x00000006ff117c19 */ /* 0x000fc60008011602 */
[----:B------:R-:W-:Y:S02]  /*23890*/  IMAD.MOV.U32 R2, RZ, RZ, R16 ;  /* 0x000000ffff027224 */ /* 0x000fe400078e0010 */
[----:B------:R-:W-:Y:S01]  /*238a0*/  IMAD.MOV.U32 R3, RZ, RZ, R17 ;  /* 0x000000ffff037224 */ /* 0x000fe200078e0011 */
[----:B0-----:R-:W-:Y:S06]  /*238b0*/  @!P0 BRA `(.L_x_568) ;  /* 0x0000000000288947 */ /* 0x001fec0003800000 */
        /* <DEDUP_REMOVED lines=10> */
.L_x_568:
[----:B------:R-:W-:Y:S01]  /*23960*/  ULDC UR6, c[0x0][0x648] ;  /* 0x0001920000067ab9 */ /* 0x000fe20000000800 */
[----:B-1----:R-:W-:Y:S01]  /*23970*/  IMAD.MOV R20, RZ, RZ, -R20 ;  /* 0x000000ffff147224 */ /* 0x002fe200078e0a14 */
[----:B------:R-:W-:Y:S01]  /*23980*/  SHF.R.U64 R3, R2, UR6, R3 ;  /* 0x0000000602037c19 */ /* 0x000fe20008001203 */
[----:B------:R-:W-:Y:S01]  /*23990*/  ULDC UR6, c[0x0][0x638] ;  /* 0x00018e0000067ab9 */ /* 0x000fe20000000800 */
[----:B------:R-:W-:Y:S01]  /*239a0*/  LOP3.LUT R2, R19, UR19, RZ, 0xc0, !PT ;  /* 0x0000001313027c12 */ /* 0x000fe2000f8ec0ff */
[----:B--2---:R-:W-:Y:S01]  /*239b0*/  @P4 IMAD R14, R18, R20, R7 ;  /* 0x00000014120e4224 */ /* 0x004fe200078e0207 */
[----:B------:R-:W-:Y:S01]  /*239c0*/  LOP3.LUT R15, R15, UR4, RZ, 0xc0, !PT ;  /* 0x000000040f0f7c12 */ /* 0x000fe2000f8ec0ff */
[----:B------:R-:W-:Y:S01]  /*239d0*/  IMAD.MOV R5, RZ, RZ, -R3 ;  /* 0x000000ffff057224 */ /* 0x000fe200078e0a03 */
[----:B------:R-:W-:Y:S01]  /*239e0*/  ULDC UR7, c[0x0][0x610] ;  /* 0x0001840000077ab9 */ /* 0x000fe20000000800 */
[----:B------:R-:W-:Y:S02]  /*239f0*/  IMAD R3, R3, UR5, R2 ;  /* 0x0000000503037c24 */ /* 0x000fe4000f8e0202 */
[----:B------:R-:W-:Y:S01]  /*23a00*/  IMAD R16, R5, UR6, R16 ;  /* 0x0000000605107c24 */ /* 0x000fe2000f8e0210 */
[----:B------:R-:W-:Y:S01]  /*23a10*/  ULDC UR6, c[0x0][0x600] ;  /* 0x0001800000067ab9 */ /* 0x000fe20000000800 */
[----:B------:R-:W-:-:S02]  /*23a20*/  IMAD R14, R3, UR7, R14 ;  /* 0x00000007030e7c24 */ /* 0x000fc4000f8e020e */
[----:B------:R-:W-:Y:S02]  /*23a30*/  IMAD R3, R16, UR6, R15 ;  /* 0x0000000610037c24 */ /* 0x000fe4000f8e020f */
[----:B------:R-:W-:-:S03]  /*23a40*/  IMAD.MOV.U32 R2, RZ, RZ, 0x1 ;  /* 0x00000001ff027424 */ /* 0x000fc600078e00ff */
[----:B------:R-:W-:Y:S02]  /*23a50*/  SEL R5, R3, R14, !P4 ;  /* 0x0000000e03057207 */ /* 0x000fe40006000000 */
[----:B------:R-:W-:-:S07]  /*23a60*/  SEL R4, R14, R3, !P4 ;  /* 0x000000030e047207 */ /* 0x000fce0006000000 */
.L_x_566:
[----:B------:R-:W-:Y:S05]  /*23a70*/  BSYNC B1 ;  /* 0x0000000000017941 */ /* 0x000fea0003800000 */
.L_x_565:
[----:B------:R-:W-:-:S13]  /*23a80*/  LOP3.LUT P0, RZ, R2, 0xff, RZ, 0xc0, !PT ;  /* 0x000000ff02ff7812 */ /* 0x000fda000780c0ff */
[----:B------:R-:W-:Y:S05]  /*23a90*/  @P0 BRA `(.L_x_569) ;  /* 0xfffffff400280947 */ /* 0x000fea000383ffff */
[----:B------:R-:W-:Y:S05]  /*23aa0*/  BSYNC B0 ;  /* 0x0000000000007941 */ /* 0x000fea0003800000 */
.L_x_558:
[----:B------:R-:W-:-:S03]  /*23ab0*/  UMOV UR6, 0xffffffff ;  /* 0xffffffff00067882 */ /* 0x000fc60000000000 */
[----:B------:R-:W-:Y:S05]  /*23ac0*/  BRA.DIV UR6, `(.L_x_570) ;  /* 0x0000000a06d87947 */ /* 0x000fea000b800000 */
[----:B------:R-:W-:-:S13]  /*23ad0*/  ELECT P0, URZ, PT ;  /* 0x00000000003f782f */ /* 0x000fda0003800000 */
.L_x_596:
[----:B------:R-:W-:Y:S04]  /*23ae0*/  BSSY B0, `(.L_x_571) ;  /* 0x0000098000007945 */ /* 0x000fe80003800000 */
[----:B------:R-:W-:Y:S05]  /*23af0*/  @!P0 BRA `(.L_x_572) ;  /* 0x0000000800588947 */ /* 0x000fea0003800000 */
[----:B------:R-:W-:-:S04]  /*23b00*/  ULOP3.LUT UR6, UR13, 0x2, URZ, 0xfc, !UPT ;  /* 0x000000020d067892 */ /* 0x000fc8000f8efc3f */
[----:B------:R-:W-:-:S06]  /*23b10*/  UISETP.NE.AND UP0, UPT, UR6, 0x3, UPT ;  /* 0x000000030600788c */ /* 0x000fcc000bf05270 */
[----:B------:R-:W-:-:S13]  /*23b20*/  PLOP3.LUT P0, PT, PT, PT, UP0, 0x80, 0x0 ;  /* 0x000000000000781c */ /* 0x000fda0003f0f008 */
[----:B------:R-:W-:Y:S05]  /*23b30*/  @!P0 BRA `(.L_x_573) ;  /* 0x0000000000048947 */ /* 0x000fea0003800000 */
[----:B------:R-:W-:Y:S01]  /*23b40*/  BPT.TRAP 0x1 ;  /* 0x000000040000795c */ /* 0x000fe20000300000 */
.L_x_573:
[----:B------:R-:W0:Y:S01]  /*23b50*/  S2R R3, SR_CgaCtaId ;  /* 0x0000000000037919 */ /* 0x000e220000008800 */
[----:B------:R-:W-:-:S04]  /*23b60*/  MOV R2, 0x400 ;  /* 0x0000040000027802 */ /* 0x000fc80000000f00 */
[----:B0-----:R-:W-:Y:S02]  /*23b70*/  LEA R3, R3, R2, 0x18 ;  /* 0x0000000203037211 */ /* 0x001fe400078ec0ff */
[----:B------:R-:W-:-:S03]  /*23b80*/  SHF.L.U32 R2, R6, 0x1f, RZ ;  /* 0x0000001f06027819 */ /* 0x000fc600000006ff */
[----:B------:R-:W-:-:S04]  /*23b90*/  VIADD R3, R3, 0x80 ;  /* 0x0000008003037836 */ /* 0x000fc80000000000 */
[C---:B------:R-:W-:Y:S02]  /*23ba0*/  IMAD R7, R0.reuse, 0x8, R3 ;  /* 0x0000000800077824 */ /* 0x040fe400078e0203 */
[----:B------:R-:W-:Y:S02]  /*23bb0*/  VIADD R0, R0, 0x1 ;  /* 0x0000000100007836 */ /* 0x000fe40000000000 */
[----:B------:R-:W0:Y:S03]  /*23bc0*/  SYNCS.PHASECHK.TRANS64.TRYWAIT P0, [R7+URZ], R2 ;  /* 0x00000002070075a7 */ /* 0x000e26000800017f */
[----:B------:R-:W-:-:S04]  /*23bd0*/  ISETP.NE.AND P1, PT, R0, 0x10, PT ;  /* 0x000000100000780c */ /* 0x000fc80003f25270 */
[----:B------:R-:W-:Y:S02]  /*23be0*/  SEL R5, RZ, 0x1, P1 ;  /* 0x00000001ff057807 */ /* 0x000fe40000800000 */
[----:B------:R-:W-:Y:S02]  /*23bf0*/  SEL R0, R0, RZ, P1 ;  /* 0x000000ff00007207 */ /* 0x000fe40000800000 */
[----:B------:R-:W-:-:S03]  /*23c00*/  LOP3.LUT R5, R6, R5, RZ, 0x3c, !PT ;  /* 0x0000000506057212 */ /* 0x000fc600078e3cff */
[----:B------:R-:W-:Y:S01]  /*23c10*/  IMAD R9, R0, 0x8, R3 ;  /* 0x0000000800097824 */ /* 0x000fe200078e0203 */
[----:B------:R-:W-:Y:S01]  /*23c20*/  SHF.L.U32 R4, R5, 0x1f, RZ ;  /* 0x0000001f05047819 */ /* 0x000fe200000006ff */
[----:B0-----:R-:W-:Y:S06]  /*23c30*/  @!P0 BRA `(.L_x_574) ;  /* 0x00000008009c8947 */ /* 0x001fec0003800000 */
.L_x_597:
[----:B------:R-:W1:Y:S01]  /*23c40*/  SYNCS.PHASECHK.TRANS64.TRYWAIT P0, [R9+URZ], R4 ;  /* 0x00000004090075a7 */ /* 0x000e62000800017f */
[----:B------:R-:W-:-:S05]  /*23c50*/  VIADD R0, R0, 0x1 ;  /* 0x0000000100007836 */ /* 0x000fca0000000000 */
[----:B------:R-:W-:-:S04]  /*23c60*/  ISETP.NE.AND P1, PT, R0, 0x10, PT ;  /* 0x000000100000780c */ /* 0x000fc80003f25270 */
[----:B0-----:R-:W-:Y:S02]  /*23c70*/  SEL R2, RZ, 0x1, P1 ;  /* 0x00000001ff027807 */ /* 0x001fe40000800000 */
[----:B------:R-:W-:Y:S02]  /*23c80*/  SEL R0, R0, RZ, P1 ;  /* 0x000000ff00007207 */ /* 0x000fe40000800000 */
[----:B------:R-:W-:-:S03]  /*23c90*/  LOP3.LUT R7, R5, R2, RZ, 0x3c, !PT ;  /* 0x0000000205077212 */ /* 0x000fc600078e3cff */
[----:B------:R-:W-:Y:S01]  /*23ca0*/  IMAD R6, R0, 0x8, R3 ;  /* 0x0000000800067824 */ /* 0x000fe200078e0203 */
[----:B------:R-:W-:Y:S01]  /*23cb0*/  SHF.L.U32 R5, R7, 0x1f, RZ ;  /* 0x0000001f07057819 */ /* 0x000fe200000006ff */
[----:B-1----:R-:W-:Y:S06]  /*23cc0*/  @!P0 BRA `(.L_x_575) ;  /* 0x00000008008c8947 */ /* 0x002fec0003800000 */
.L_x_598:
[----:B------:R-:W1:Y:S01]  /*23cd0*/  SYNCS.PHASECHK.TRANS64.TRYWAIT P0, [R6+URZ], R5 ;  /* 0x00000005060075a7 */ /* 0x000e62000800017f */
[----:B------:R-:W-:-:S05]  /*23ce0*/  VIADD R0, R0, 0x1 ;  /* 0x0000000100007836 */ /* 0x000fca0000000000 */
[----:B------:R-:W-:-:S04]  /*23cf0*/  ISETP.NE.AND P1, PT, R0, 0x10, PT ;  /* 0x000000100000780c */ /* 0x000fc80003f25270 */
[----:B------:R-:W-:Y:S02]  /*23d00*/  SEL R2, RZ, 0x1, P1 ;  /* 0x00000001ff027807 */ /* 0x000fe40000800000 */
[----:B------:R-:W-:Y:S02]  /*23d10*/  SEL R0, R0, RZ, P1 ;  /* 0x000000ff00007207 */ /* 0x000fe40000800000 */
[----:B------:R-:W-:-:S03]  /*23d20*/  LOP3.LUT R7, R7, R2, RZ, 0x3c, !PT ;  /* 0x0000000207077212 */ /* 0x000fc600078e3cff */
[----:B0-----:R-:W-:Y:S01]  /*23d30*/  IMAD R9, R0, 0x8, R3 ;  /* 0x0000000800097824 */ /* 0x001fe200078e0203 */
[----:B------:R-:W-:Y:S01]  /*23d40*/  SHF.L.U32 R4, R7, 0x1f, RZ ;  /* 0x0000001f07047819 */ /* 0x000fe200000006ff */
[----:B-1----:R-:W-:Y:S06]  /*23d50*/  @!P0 BRA `(.L_x_576) ;  /* 0x00000008007c8947 */ /* 0x002fec0003800000 */
.L_x_599:
        /* <DEDUP_REMOVED lines=9> */
.L_x_600:
        /* <DEDUP_REMOVED lines=9> */
.L_x_601:
        /* <DEDUP_REMOVED lines=9> */
.L_x_602:
        /* <DEDUP_REMOVED lines=9> */
.L_x_603:
        /* <DEDUP_REMOVED lines=9> */
.L_x_604:
        /* <DEDUP_REMOVED lines=9> */
.L_x_605:
        /* <DEDUP_REMOVED lines=9> */
.L_x_606:
        /* <DEDUP_REMOVED lines=9> */
.L_x_607:
        /* <DEDUP_REMOVED lines=9> */
.L_x_608:
        /* <DEDUP_REMOVED lines=9> */
.L_x_609:
        /* <DEDUP_REMOVED lines=9> */
.L_x_610:
[----:B------:R-:W1:Y:S01]  /*24390*/  SYNCS.PHASECHK.TRANS64.TRYWAIT P0, [R6+URZ], R5 ;  /* 0x00000005060075a7 */ /* 0x000e62000800017f */
[----:B------:R-:W-:-:S05]  /*243a0*/  VIADD R0, R0, 0x1 ;  /* 0x0000000100007836 */ /* 0x000fca0000000000 */
[----:B------:R-:W-:-:S04]  /*243b0*/  ISETP.NE.AND P1, PT, R0, 0x10, PT ;  /* 0x000000100000780c */ /* 0x000fc80003f25270 */
[----:B------:R-:W-:Y:S02]  /*243c0*/  SEL R2, RZ, 0x1, P1 ;  /* 0x00000001ff027807 */ /* 0x000fe40000800000 */
[----:B------:R-:W-:Y:S02]  /*243d0*/  SEL R0, R0, RZ, P1 ;  /* 0x000000ff00007207 */ /* 0x000fe40000800000 */
[----:B------:R-:W-:Y:S01]  /*243e0*/  LOP3.LUT R2, R7, R2, RZ, 0x3c, !PT ;  /* 0x0000000207027212 */ /* 0x000fe200078e3cff */
[----:B-1----:R-:W-:Y:S06]  /*243f0*/  @!P0 BRA `(.L_x_588) ;  /* 0x0000000400c48947 */ /* 0x002fec0003800000 */
.L_x_611:
[----:B------:R-:W-:Y:S01]  /*24400*/  IMAD R3, R0, 0x8, R3 ;  /* 0x0000000800037824 */ /* 0x000fe200078e0203 */
[----:B------:R-:W-:-:S07]  /*24410*/  SHF.L.U32 R0, R2, 0x1f, RZ ;  /* 0x0000001f02007819 */ /* 0x000fce00000006ff */
.L_x_589:
[----:B--2---:R2:W3:Y:S02]  /*24420*/  SYNCS.PHASECHK.TRANS64.TRYWAIT P0, [R3+URZ], R0 ;  /* 0x00000000030075a7 */ /* 0x0044e4000800017f */
[----:B---3--:R-:W-:Y:S05]  /*24430*/  @!P0 NANOSLEEP.SYNCS 0x989680 ;  /* 0x009896800000895d */ /* 0x008fea0003900000 */
[----:B------:R-:W3:Y:S02]  /*24440*/  @!P0 SYNCS.PHASECHK.TRANS64 P0, [R3+URZ], R0 ;  /* 0x00000000030085a7 */ /* 0x000ee4000800007f */
[----:B---3--:R-:W-:Y:S05]  /*24450*/  @!P0 BRA `(.L_x_589) ;  /* 0xfffffffc00f08947 */ /* 0x008fea000383ffff */
.L_x_572:
[----:B------:R-:W-:Y:S05]  /*24460*/  BSYNC B0 ;  /* 0x0000000000007941 */ /* 0x000fea0003800000 */
.L_x_571:
[----:B------:R-:W-:Y:S05]  /*24470*/  EXIT ;  /* 0x000000000000794d */ /* 0x000fea0003800000 */
.L_x_22:
[----:B--2---:R-:W-:-:S04]  /*24480*/  IMAD.U32 R3, RZ, RZ, UR7 ;  /* 0x00000007ff037e24 */ /* 0x004fc8000f8e00ff */
[----:B------:R2:W4:Y:S03]  /*24490*/  SYNCS.PHASECHK.TRANS64.TRYWAIT P0, [R3+URZ], R0 ;  /* 0x00000000030075a7 */ /* 0x000526000800017f */
[----:B----4-:R-:W-:Y:S05]  /*244a0*/  @!P0 NANOSLEEP.SYNCS 0x989680 ;  /* 0x009896800000895d */ /* 0x010fea0003900000 */
[----:B------:R-:W4:Y:S02]  /*244b0*/  @!P0 SYNCS.PHASECHK.TRANS64 P0, [R3+URZ], R0 ;  /* 0x00000000030085a7 */ /* 0x000f24000800007f */
[----:B----4-:R-:W-:Y:S05]  /*244c0*/  @!P0 BRA `(.L_x_22) ;  /* 0xfffffffc00ec8947 */ /* 0x010fea000383ffff */
[----:B------:R-:W-:Y:S05]  /*244d0*/  BRA `(.L_x_21) ;  /* 0xfffffde800c87947 */ /* 0x000fea000383ffff */
.L_x_28:
[----:B-----5:R4:W-:Y:S02]  /*244e0*/  STL [R1+0x498], R0 ;  /* 0x0004980001007387 */ /* 0x0209e40000100800 */
[----:B----4-:R-:W-:-:S04]  /*244f0*/  IMAD.U32 R0, RZ, RZ, UR9 ;  /* 0x00000009ff007e24 */ /* 0x010fc8000f8e00ff */
[----:B------:R4:W0:Y:S03]  /*24500*/  SYNCS.PHASECHK.TRANS64.TRYWAIT P0, [R0+URZ], R3 ;  /* 0x00000003000075a7 */ /* 0x000826000800017f */
[----:B0-----:R-:W-:Y:S05]  /*24510*/  @!P0 NANOSLEEP.SYNCS 0x989680 ;  /* 0x009896800000895d */ /* 0x001fea0003900000 */
[----:B------:R4:W0:Y:S02]  /*24520*/  @!P0 SYNCS.PHASECHK.TRANS64 P0, [R0+URZ], R3 ;  /* 0x00000003000085a7 */ /* 0x000824000800007f */
[----:B----4-:R4:W5:Y:S02]  /*24530*/  LDL.LU R0, [R1+0x498] ;  /* 0x0004980001007983 */ /* 0x0109640000300800 */
[----:B0---4-:R-:W-:Y:S05]  /*24540*/  @!P0 BRA `(.L_x_28) ;  /* 0xfffffffc00e48947 */ /* 0x011fea000383ffff */
[----:B------:R-:W-:Y:S05]  /*24550*/  BRA `(.L_x_27) ;  /* 0xfffffe2400187947 */ /* 0x000fea000383ffff */
.L_x_559:
[----:B------:R-:W-:Y:S01]  /*24560*/  BSSY B1, `(.L_x_590) ;  /* 0x0000006000017945 */ /* 0x000fe20003800000 */
[----:B------:R-:W-:-:S07]  /*24570*/  IMAD.MOV.U32 R2, RZ, RZ, -0x1 ;  /* 0xffffffffff027424 */ /* 0x000fce00078e00ff */
[----:B------:R-:W-:Y:S05]  /*24580*/  WARPSYNC.COLLECTIVE R2, `(.L_x_591) ;  /* 0x00000000020c7348 */ /* 0x000fea0003c00000 */
[----:B------:R-:W-:Y:S02]  /*24590*/  ELECT P0, UR62, PT ;  /* 0x00000000003e782f */ /* 0x000fe40003800000 */
[----:B------:R-:W-:Y:S01]  /*245a0*/  MOV R2, UR62 ;  /* 0x0000003e00027c02 */ /* 0x000fe20008000f00 */
[----:B------:R-:W-:Y:S10]  /*245b0*/  ENDCOLLECTIVE ;  /* 0x000000000000791b */ /* 0x000ff40003800000 */
.L_x_591:
[----:B------:R-:W-:Y:S05]  /*245c0*/  BSYNC B1 ;  /* 0x0000000000017941 */ /* 0x000fea0003800000 */
.L_x_590:
[----:B------:R-:W-:Y:S05]  /*245d0*/  BRA `(.L_x_592) ;  /* 0xffffffe800647947 */ /* 0x000fea000383ffff */
.L_x_562:
[----:B0-----:R0:W2:Y:S02]  /*245e0*/  SYNCS.PHASECHK.TRANS64.TRYWAIT P0, [R14+URZ+0x80], R5 ;  /* 0x000080050e0075a7 */ /* 0x0010a4000800017f */
[----:B--2---:R-:W-:Y:S05]  /*245f0*/  @!P0 NANOSLEEP.SYNCS 0x989680 ;  /* 0x009896800000895d */ /* 0x004fea0003900000 */
[----:B------:R-:W2:Y:S02]  /*24600*/  @!P0 SYNCS.PHASECHK.TRANS64 P0, [R14+URZ+0x80], R5 ;  /* 0x000080050e0085a7 */ /* 0x000ea4000800007f */
[----:B--2---:R-:W-:Y:S05]  /*24610*/  @!P0 BRA `(.L_x_562) ;  /* 0xfffffffc00f08947 */ /* 0x004fea000383ffff */
[----:B------:R-:W-:Y:S05]  /*24620*/  BRA `(.L_x_593) ;  /* 0xffffffe800a07947 */ /* 0x000fea000383ffff */
.L_x_570:
[----:B------:R-:W-:Y:S01]  /*24630*/  BSSY B0, `(.L_x_594) ;  /* 0x0000006000007945 */ /* 0x000fe20003800000 */
[----:B------:R-:W-:-:S07]  /*24640*/  IMAD.MOV.U32 R2, RZ, RZ, -0x1 ;  /* 0xffffffffff027424 */ /* 0x000fce00078e00ff */
[----:B------:R-:W-:Y:S05]  /*24650*/  WARPSYNC.COLLECTIVE R2, `(.L_x_595) ;  /* 0x00000000020c7348 */ /* 0x000fea0003c00000 */
[----:B------:R-:W-:Y:S02]  /*24660*/  ELECT P0, UR62, PT ;  /* 0x00000000003e782f */ /* 0x000fe40003800000 */
[----:B------:R-:W-:Y:S01]  /*24670*/  MOV R2, UR62 ;  /* 0x0000003e00027c02 */ /* 0x000fe20008000f00 */
[----:B------:R-:W-:Y:S10]  /*24680*/  ENDCOLLECTIVE ;  /* 0x000000000000791b */ /* 0x000ff40003800000 */
.L_x_595:
[----:B------:R-:W-:Y:S05]  /*24690*/  BSYNC B0 ;  /* 0x0000000000007941 */ /* 0x000fea0003800000 */
.L_x_594:
[----:B------:R-:W-:Y:S05]  /*246a0*/  BRA `(.L_x_596) ;  /* 0xfffffff4000c7947 */ /* 0x000fea000383ffff */
.L_x_574:
[----:B0-----:R0:W1:Y:S02]  /*246b0*/  SYNCS.PHASECHK.TRANS64.TRYWAIT P0, [R7+URZ], R2 ;  /* 0x00000002070075a7 */ /* 0x001064000800017f */
[----:B-1----:R-:W-:Y:S05]  /*246c0*/  @!P0 NANOSLEEP.SYNCS 0x989680 ;  /* 0x009896800000895d */ /* 0x002fea0003900000 */
[----:B------:R-:W1:Y:S02]  /*246d0*/  @!P0 SYNCS.PHASECHK.TRANS64 P0, [R7+URZ], R2 ;  /* 0x00000002070085a7 */ /* 0x000e64000800007f */
[----:B-1----:R-:W-:Y:S05]  /*246e0*/  @!P0 BRA `(.L_x_574) ;  /* 0xfffffffc00f08947 */ /* 0x002fea000383ffff */
[----:B------:R-:W-:Y:S05]  /*246f0*/  BRA `(.L_x_597) ;  /* 0xfffffff400507947 */ /* 0x000fea000383ffff */
.L_x_575:
[----:B0-----:R0:W1:Y:S02]  /*24700*/  SYNCS.PHASECHK.TRANS64.TRYWAIT P0, [R9+URZ], R4 ;  /* 0x00000004090075a7 */ /* 0x001064000800017f */
[----:B-1----:R-:W-:Y:S05]  /*24710*/  @!P0 NANOSLEEP.SYNCS 0x989680 ;  /* 0x009896800000895d */ /* 0x002fea0003900000 */
[----:B------:R-:W1:Y:S02]  /*24720*/  @!P0 SYNCS.PHASECHK.TRANS64 P0, [R9+URZ], R4 ;  /* 0x00000004090085a7 */ /* 0x000e64000800007f */
[----:B-1----:R-:W-:Y:S05]  /*24730*/  @!P0 BRA `(.L_x_575) ;  /* 0xfffffffc00f08947 */ /* 0x002fea000383ffff */
[----:B------:R-:W-:Y:S05]  /*24740*/  BRA `(.L_x_598) ;  /* 0xfffffff400607947 */ /* 0x000fea000383ffff */
.L_x_576:
[----:B0-----:R0:W1:Y:S02]  /*24750*/  SYNCS.PHASECHK.TRANS64.TRYWAIT P0, [R6+URZ], R5 ;  /* 0x00000005060075a7 */ /* 0x001064000800017f */
[----:B-1----:R-:W-:Y:S05]  /*24760*/  @!P0 NANOSLEEP.SYNCS 0x989680 ;  /* 0x009896800000895d */ /* 0x002fea0003900000 */
[----:B------:R-:W1:Y:S02]  /*24770*/  @!P0 SYNCS.PHASECHK.TRANS64 P0, [R6+URZ], R5 ;  /* 0x00000005060085a7 */ /* 0x000e64000800007f */
[----:B-1----:R-:W-:Y:S05]  /*24780*/  @!P0 BRA `(.L_x_576) ;  /* 0xfffffffc00f08947 */ /* 0x002fea000383ffff */
[----:B------:R-:W-:Y:S05]  /*24790*/  BRA `(.L_x_599) ;  /* 0xfffffff400707947 */ /* 0x000fea000383ffff */
.L_x_577:
[----:B0-----:R0:W1:Y:S02]  /*247a0*/  SYNCS.PHASECHK.TRANS64.TRYWAIT P0, [R9+URZ], R4 ;  /* 0x00000004090075a7 */ /* 0x001064000800017f */
[----:B-1----:R-:W-:Y:S05]  /*247b0*/  @!P0 NANOSLEEP.SYNCS 0x989680 ;  /* 0x009896800000895d */ /* 0x002fea0003900000 */
[----:B------:R-:W1:Y:S02]  /*247c0*/  @!P0 SYNCS.PHASECHK.TRANS64 P0, [R9+URZ], R4 ;  /* 0x00000004090085a7 */ /* 0x000e64000800007f */
[----:B-1----:R-:W-:Y:S05]  /*247d0*/  @!P0 BRA `(.L_x_577) ;  /* 0xfffffffc00f08947 */ /* 0x002fea000383ffff */
[----:B------:R-:W-:Y:S05]  /*247e0*/  BRA `(.L_x_600) ;  /* 0xfffffff400807947 */ /* 0x000fea000383ffff */
.L_x_578:
[----:B0-----:R0:W1:Y:S02]  /*247f0*/  SYNCS.PHASECHK.TRANS64.TRYWAIT P0, [R6+URZ], R5 ;  /* 0x00000005060075a7 */ /* 0x001064000800017f */
[----:B-1----:R-:W-:Y:S05]  /*24800*/  @!P0 NANOSLEEP.SYNCS 0x989680 ;  /* 0x009896800000895d */ /* 0x002fea0003900000 */
[----:B------:R-:W1:Y:S02]  /*24810*/  @!P0 SYNCS.PHASECHK.TRANS64 P0, [R6+URZ], R5 ;  /* 0x00000005060085a7 */ /* 0x000e64000800007f */
[----:B-1----:R-:W-:Y:S05]  /*24820*/  @!P0 BRA `(.L_x_578) ;  /* 0xfffffffc00f08947 */ /* 0x002fea000383ffff */
[----:B------:R-:W-:Y:S05]  /*24830*/  BRA `(.L_x_601) ;  /* 0xfffffff400907947 */ /* 0x000fea000383ffff */
.L_x_579:
[----:B0-----:R0:W1:Y:S02]  /*24840*/  SYNCS.PHASECHK.TRANS64.TRYWAIT P0, [R9+URZ], R4 ;  /* 0x00000004090075a7 */ /* 0x001064000800017f */
[----:B-1----:R-:W-:Y:S05]  /*24850*/  @!P0 NANOSLEEP.SYNCS 0x989680 ;  /* 0x009896800000895d */ /* 0x002fea0003900000 */
[----:B------:R-:W1:Y:S02]  /*24860*/  @!P0 SYNCS.PHASECHK.TRANS64 P0, [R9+URZ], R4 ;  /* 0x00000004090085a7 */ /* 0x000e64000800007f */
[----:B-1----:R-:W-:Y:S05]  /*24870*/  @!P0 BRA `(.L_x_579) ;  /* 0xfffffffc00f08947 */ /* 0x002fea000383ffff */
[----:B------:R-:W-:Y:S05]  /*24880*/  BRA `(.L_x_602) ;  /* 0xfffffff400a07947 */ /* 0x000fea000383ffff */
.L_x_580:
[----:B0-----:R0:W1:Y:S02]  /*24890*/  SYNCS.PHASECHK.TRANS64.TRYWAIT P0, [R6+URZ], R5 ;  /* 0x00000005060075a7 */ /* 0x001064000800017f */
[----:B-1----:R-:W-:Y:S05]  /*248a0*/  @!P0 NANOSLEEP.SYNCS 0x989680 ;  /* 0x009896800000895d */ /* 0x002fea0003900000 */
[----:B------:R-:W1:Y:S02]  /*248b0*/  @!P0 SYNCS.PHASECHK.TRANS64 P0, [R6+URZ], R5 ;  /* 0x00000005060085a7 */ /* 0x000e64000800007f */
[----:B-1----:R-:W-:Y:S05]  /*248c0*/  @!P0 BRA `(.L_x_580) ;  /* 0xfffffffc00f08947 */ /* 0x002fea000383ffff */
[----:B------:R-:W-:Y:S05]  /*248d0*/  BRA `(.L_x_603) ;  /* 0xfffffff400b07947 */ /* 0x000fea000383ffff */
.L_x_581:
[----:B0-----:R0:W1:Y:S02]  /*248e0*/  SYNCS.PHASECHK.TRANS64.TRYWAIT P0, [R9+URZ], R4 ;  /* 0x00000004090075a7 */ /* 0x001064000800017f */
[----:B-1----:R-:W-:Y:S05]  /*248f0*/  @!P0 NANOSLEEP.SYNCS 0x989680 ;  /* 0x009896800000895d */ /* 0x002fea0003900000 */
[----:B------:R-:W1:Y:S02]  /*24900*/  @!P0 SYNCS.PHASECHK.TRANS64 P0, [R9+URZ], R4 ;  /* 0x00000004090085a7 */ /* 0x000e64000800007f */
[----:B-1----:R-:W-:Y:S05]  /*24910*/  @!P0 BRA `(.L_x_581) ;  /* 0xfffffffc00f08947 */ /* 0x002fea000383ffff */
[----:B------:R-:W-:Y:S05]  /*24920*/  BRA `(.L_x_604) ;  /* 0xfffffff400c07947 */ /* 0x000fea000383ffff */
.L_x_582:
[----:B0-----:R0:W1:Y:S02]  /*24930*/  SYNCS.PHASECHK.TRANS64.TRYWAIT P0, [R6+URZ], R5 ;  /* 0x00000005060075a7 */ /* 0x001064000800017f */
[----:B-1----:R-:W-:Y:S05]  /*24940*/  @!P0 NANOSLEEP.SYNCS 0x989680 ;  /* 0x009896800000895d */ /* 0x002fea0003900000 */
[----:B------:R-:W1:Y:S02]  /*24950*/  @!P0 SYNCS.PHASECHK.TRANS64 P0, [R6+URZ], R5 ;  /* 0x00000005060085a7 */ /* 0x000e64000800007f */
[----:B-1----:R-:W-:Y:S05]  /*24960*/  @!P0 BRA `(.L_x_582) ;  /* 0xfffffffc00f08947 */ /* 0x002fea000383ffff */
[----:B------:R-:W-:Y:S05]  /*24970*/  BRA `(.L_x_605) ;  /* 0xfffffff400d07947 */ /* 0x000fea000383ffff */
.L_x_583:
[----:B0-----:R0:W1:Y:S02]  /*24980*/  SYNCS.PHASECHK.TRANS64.TRYWAIT P0, [R9+URZ], R4 ;  /* 0x00000004090075a7 */ /* 0x001064000800017f */
[----:B-1----:R-:W-:Y:S05]  /*24990*/  @!P0 NANOSLEEP.SYNCS 0x989680 ;  /* 0x009896800000895d */ /* 0x002fea0003900000 */
[----:B------:R-:W1:Y:S02]  /*249a0*/  @!P0 SYNCS.PHASECHK.TRANS64 P0, [R9+URZ], R4 ;  /* 0x00000004090085a7 */ /* 0x000e64000800007f */
[----:B-1----:R-:W-:Y:S05]  /*249b0*/  @!P0 BRA `(.L_x_583) ;  /* 0xfffffffc00f08947 */ /* 0x002fea000383ffff */
[----:B------:R-:W-:Y:S05]  /*249c0*/  BRA `(.L_x_606) ;  /* 0xfffffff400e07947 */ /* 0x000fea000383ffff */
.L_x_584:
[----:B0-----:R0:W1:Y:S02]  /*249d0*/  SYNCS.PHASECHK.TRANS64.TRYWAIT P0, [R6+URZ], R5 ;  /* 0x00000005060075a7 */ /* 0x001064000800017f */
[----:B-1----:R-:W-:Y:S05]  /*249e0*/  @!P0 NANOSLEEP.SYNCS 0x989680 ;  /* 0x009896800000895d */ /* 0x002fea0003900000 */
[----:B------:R-:W1:Y:S02]  /*249f0*/  @!P0 SYNCS.PHASECHK.TRANS64 P0, [R6+URZ], R5 ;  /* 0x00000005060085a7 */ /* 0x000e64000800007f */
[----:B-1----:R-:W-:Y:S05]  /*24a00*/  @!P0 BRA `(.L_x_584) ;  /* 0xfffffffc00f08947 */ /* 0x002fea000383ffff */
[----:B------:R-:W-:Y:S05]  /*24a10*/  BRA `(.L_x_607) ;  /* 0xfffffff400f07947 */ /* 0x000fea000383ffff */
.L_x_585:
[----:B0-----:R0:W1:Y:S02]  /*24a20*/  SYNCS.PHASECHK.TRANS64.TRYWAIT P0, [R9+URZ], R4 ;  /* 0x00000004090075a7 */ /* 0x001064000800017f */
[----:B-1----:R-:W-:Y:S05]  /*24a30*/  @!P0 NANOSLEEP.SYNCS 0x989680 ;  /* 0x009896800000895d */ /* 0x002fea0003900000 */
[----:B------:R-:W1:Y:S02]  /*24a40*/  @!P0 SYNCS.PHASECHK.TRANS64 P0, [R9+URZ], R4 ;  /* 0x00000004090085a7 */ /* 0x000e64000800007f */
[----:B-1----:R-:W-:Y:S05]  /*24a50*/  @!P0 BRA `(.L_x_585) ;  /* 0xfffffffc00f08947 */ /* 0x002fea000383ffff */
[----:B------:R-:W-:Y:S05]  /*24a60*/  BRA `(.L_x_608) ;  /* 0xfffffff800007947 */ /* 0x000fea000383ffff */
.L_x_586:
[----:B0-----:R0:W1:Y:S02]  /*24a70*/  SYNCS.PHASECHK.TRANS64.TRYWAIT P0, [R6+URZ], R5 ;  /* 0x00000005060075a7 */ /* 0x001064000800017f */
[----:B-1----:R-:W-:Y:S05]  /*24a80*/  @!P0 NANOSLEEP.SYNCS 0x989680 ;  /* 0x009896800000895d */ /* 0x002fea0003900000 */
[----:B------:R-:W1:Y:S02]  /*24a90*/  @!P0 SYNCS.PHASECHK.TRANS64 P0, [R6+URZ], R5 ;  /* 0x00000005060085a7 */ /* 0x000e64000800007f */
[----:B-1----:R-:W-:Y:S05]  /*24aa0*/  @!P0 BRA `(.L_x_586) ;  /* 0xfffffffc00f08947 */ /* 0x002fea000383ffff */
[----:B------:R-:W-:Y:S05]  /*24ab0*/  BRA `(.L_x_609) ;  /* 0xfffffff800107947 */ /* 0x000fea000383ffff */
.L_x_587:
[----:B0-----:R0:W1:Y:S02]  /*24ac0*/  SYNCS.PHASECHK.TRANS64.TRYWAIT P0, [R9+URZ], R4 ;  /* 0x00000004090075a7 */ /* 0x001064000800017f */
[----:B-1----:R-:W-:Y:S05]  /*24ad0*/  @!P0 NANOSLEEP.SYNCS 0x989680 ;  /* 0x009896800000895d */ /* 0x002fea0003900000 */
[----:B------:R-:W1:Y:S02]  /*24ae0*/  @!P0 SYNCS.PHASECHK.TRANS64 P0, [R9+URZ], R4 ;  /* 0x00000004090085a7 */ /* 0x000e64000800007f */
[----:B-1----:R-:W-:Y:S05]  /*24af0*/  @!P0 BRA `(.L_x_587) ;  /* 0xfffffffc00f08947 */ /* 0x002fea000383ffff */
[----:B------:R-:W-:Y:S05]  /*24b00*/  BRA `(.L_x_610) ;  /* 0xfffffff800207947 */ /* 0x000fea000383ffff */
.L_x_588:
[----:B-1----:R1:W2:Y:S02]  /*24b10*/  SYNCS.PHASECHK.TRANS64.TRYWAIT P0, [R6+URZ], R5 ;  /* 0x00000005060075a7 */ /* 0x0022a4000800017f */
[----:B--2---:R-:W-:Y:S05]  /*24b20*/  @!P0 NANOSLEEP.SYNCS 0x989680 ;  /* 0x009896800000895d */ /* 0x004fea0003900000 */
[----:B------:R-:W2:Y:S02]  /*24b30*/  @!P0 SYNCS.PHASECHK.TRANS64 P0, [R6+URZ], R5 ;  /* 0x00000005060085a7 */ /* 0x000ea4000800007f */
[----:B--2---:R-:W-:Y:S05]  /*24b40*/  @!P0 BRA `(.L_x_588) ;  /* 0xfffffffc00f08947 */ /* 0x004fea000383ffff */
[----:B------:R-:W-:Y:S05]  /*24b50*/  BRA `(.L_x_611) ;  /* 0xfffffff800287947 */ /* 0x000fea000383ffff */
.L_x_612:
[----:B------:R-:W-:-:S00]  /*24b60*/  BRA `(.L_x_612) ;  /* 0xfffffffc00fc7947 */ /* 0x000fc0000383ffff */
[----:B------:R-:W-:-:S00]  /*24b70*/  NOP ;  /* 0x0000000000007918 */ /* 0x000fc00000000000 */
        /* <DEDUP_REMOVED lines=8> */
.L_x_613:


//--------------------- .nv.shared._ZN7cutlass13device_kernelINS_4gemm6kernel13GemmUniversalIN4cute5tupleIJiiiiEEENS1_10collective13CollectiveMmaINS1_37MainloopSm90TmaGmmaWarpSpecializedFP8ILi16ENS5_IJNS4_1CILi2EEENSA_ILi1EEESC_EEENS1_35KernelTmaWarpSpecializedCooperativeEEENS5_IJNSA_ILi192EEENSA_ILi256EEENSA_ILi32EEEEEENS_12float_e4m3_tENS5_IJlSC_lEEESK_SL_NS4_8TiledMMAINS4_8MMA_AtomIJNS4_4SM904GMMA31MMA_64x256x32_F32E4M3E4M3_SS_TNILNSP_7ScaleInE1ELSR_1EEEEEENS4_6LayoutISD_NS5_IJSC_NSA_ILi0EEESV_EEEEENS5_IJNS4_10UnderscoreESY_SY_EEEEENS4_13SM90_TMA_LOADENS4_14ComposedLayoutINS4_7SwizzleILi1ELi4ELi3EEENS4_18smem_ptr_flag_bitsILi8EEENSU_INS5_IJNSA_ILi8EEESI_EEENS5_IJSI_SC_EEEEEEEvNS4_8identityENS4_23SM90_TMA_LOAD_MULTICASTES1B_vS1C_EENS_8epilogue10collective6detail29Sm90TmaWarpSpecializedAdapterINS1G_15DefaultEpilogueISK_SL_SL_NS1F_6thread17LinearCombinationISK_Li1EffLNS1K_9ScaleType4KindE0ELNS_15FloatRoundStyleE2ESK_EENS1_15EpilogueDefaultEEEEEvvEEEEvNT_6ParamsE --------------------------
	.section	.nv.shared._ZN7cutlass13device_kernelINS_4gemm6kernel13GemmUniversalIN4cute5tupleIJiiiiEEENS1_10collective13CollectiveMmaINS1_37MainloopSm90TmaGmmaWarpSpecializedFP8ILi16ENS5_IJNS4_1CILi2EEENSA_ILi1EEESC_EEENS1_35KernelTmaWarpSpecializedCooperativeEEENS5_IJNSA_ILi192EEENSA_ILi256EEENSA_ILi32EEEEEENS_12float_e4m3_tENS5_IJlSC_lEEESK_SL_NS4_8TiledMMAINS4_8MMA_AtomIJNS4_4SM904GMMA31MMA_64x256x32_F32E4M3E4M3_SS_TNILNSP_7ScaleInE1ELSR_1EEEEEENS4_6LayoutISD_NS5_IJSC_NSA_ILi0EEESV_EEEEENS5_IJNS4_10UnderscoreESY_SY_EEEEENS4_13SM90_TMA_LOADENS4_14ComposedLayoutINS4_7SwizzleILi1ELi4ELi3EEENS4_18smem_ptr_flag_bitsILi8EEENSU_INS5_IJNSA_ILi8EEESI_EEENS5_IJSI_SC_EEEEEEEvNS4_8identityENS4_23SM90_TMA_LOAD_MULTICASTES1B_vS1C_EENS_8epilogue10collective6detail29Sm90TmaWarpSpecializedAdapterINS1G_15DefaultEpilogueISK_SL_SL_NS1F_6thread17LinearCombinationISK_Li1EffLNS1K_9ScaleType4KindE0ELNS_15FloatRoundStyleE2ESK_EENS1_15EpilogueDefaultEEEEEvvEEEEvNT_6ParamsE,"aw",@nobits
	.sectionflags	@""
	.align	16
	.zero		1024


//--------------------- .nv.shared.reserved.0     --------------------------
	.section	.nv.shared.reserved.0,"aw",@nobits
	.weak		__nv_reservedSMEM_offset_0_alias
	.size		__nv_reservedSMEM_offset_0_alias, 0, 0
	.other		__nv_reservedSMEM_offset_0_alias,@"STO_CUDA_RESERVED_SHARED STV_DEFAULT"
__nv_reservedSMEM_offset_0_alias:
	.zero		0


//--------------------- .nv.global                --------------------------
	.section	.nv.global,"aw",@nobits
.nv.global:
	.type		_ZN39_INTERNAL_03f3183c_4_k_cu_c7391e6c_88144cute1_E,@object
	.size		_ZN39_INTERNAL_03f3183c_4_k_cu_c7391e6c_88144cute1_E,(_ZN39_INTERNAL_03f3183c_4_k_cu_c7391e6c_88144cuda3std3__45__cpo6cbeginE - _ZN39_INTERNAL_03f3183c_4_k_cu_c7391e6c_88144cute1_E)
_ZN39_INTERNAL_03f3183c_4_k_cu_c7391e6c_88144cute1_E:
	.zero		1
	.type		_ZN39_INTERNAL_03f3183c_4_k_cu_c7391e6c_88144cuda3std3__45__cpo6cbeginE,@object
	.size		_ZN39_INTERNAL_03f3183c_4_k_cu_c7391e6c_88144cuda3std3__45__cpo6cbeginE,(_ZN39_INTERNAL_03f3183c_4_k_cu_c7391e6c_88144cuda3std3__48in_placeE - _ZN39_INTERNAL_03f3183c_4_k_cu_c7391e6c_88144cuda3std3__45__cpo6cbeginE)
_ZN39_INTERNAL_03f3183c_4_k_cu_c7391e6c_88144cuda3std3__45__cpo6cbeginE:
	.zero		1
	.type		_ZN39_INTERNAL_03f3183c_4_k_cu_c7391e6c_88144cuda3std3__48in_placeE,@object
	.size		_ZN39_INTERNAL_03f3183c_4_k_cu_c7391e6c_88144cuda3std3__48in_placeE,(_ZN39_INTERNAL_03f3183c_4_k_cu_c7391e6c_88144cuda3std6ranges3__45__cpo9iter_moveE - _ZN39_INTERNAL_03f3183c_4_k_cu_c7391e6c_88144cuda3std3__48in_placeE)
_ZN39_INTERNAL_03f3183c_4_k_cu_c7391e6c_88144cuda3std3__48in_placeE:
	.zero		1
	.type		_ZN39_INTERNAL_03f3183c_4_k_cu_c7391e6c_88144cuda3std6ranges3__45__cpo9iter_moveE,@object
	.size		_ZN39_INTERNAL_03f3183c_4_k_cu_c7391e6c_88144cuda3std6ranges3__45__cpo9iter_moveE,(_ZN39_INTERNAL_03f3183c_4_k_cu_c7391e6c_88144cuda3std3__45__cpo5beginE - _ZN39_INTERNAL_03f3183c_4_k_cu_c7391e6c_88144cuda3std6ranges3__45__cpo9iter_moveE)
_ZN39_INTERNAL_03f3183c_4_k_cu_c7391e6c_88144cuda3std6ranges3__45__cpo9iter_moveE:
	.zero		1
	.type		_ZN39_INTERNAL_03f3183c_4_k_cu_c7391e6c_88144cuda3std3__45__cpo5beginE,@object
	.size		_ZN39_INTERNAL_03f3183c_4_k_cu_c7391e6c_88144cuda3std3__45__cpo5beginE,(_ZN39_INTERNAL_03f3183c_4_k_cu_c7391e6c_88144cuda3std3__441_GLOBAL__N__03f3183c_4_k_cu_c7391e6c_88146ignoreE - _ZN39_INTERNAL_03f3183c_4_k_cu_c7391e6c_88144cuda3std3__45__cpo5beginE)
_ZN39_INTERNAL_03f3183c_4_k_cu_c7391e6c_88144cuda3std3__45__cpo5beginE:
	.zero		1
	.type		_ZN39_INTERNAL_03f3183c_4_k_cu_c7391e6c_88144cuda3std3__441_GLOBAL__N__03f3183c_4_k_cu_c7391e6c_88146ignoreE,@object
	.size		_ZN39_INTERNAL_03f3183c_4_k_cu_c7391e6c_88144cuda3std3__441_GLOBAL__N__03f3183c_4_k_cu_c7391e6c_88146ignoreE,(_ZN39_INTERNAL_03f3183c_4_k_cu_c7391e6c_88144cute7productE - _ZN39_INTERNAL_03f3183c_4_k_cu_c7391e6c_88144cuda3std3__441_GLOBAL__N__03f3183c_4_k_cu_c7391e6c_88146ignoreE)
_ZN39_INTERNAL_03f3183c_4_k_cu_c7391e6c_88144cuda3std3__441_GLOBAL__N__03f3183c_4_k_cu_c7391e6c_88146ignoreE:
	.zero		1
	.type		_ZN39_INTERNAL_03f3183c_4_k_cu_c7391e6c_88144cute7productE,@object
	.size		_ZN39_INTERNAL_03f3183c_4_k_cu_c7391e6c_88144cute7productE,(_ZN39_INTERNAL_03f3183c_4_k_cu_c7391e6c_88144cuda3std3__45__cpo3endE - _ZN39_INTERNAL_03f3183c_4_k_cu_c7391e6c_88144cute7productE)
_ZN39_INTERNAL_03f3183c_4_k_cu_c7391e6c_88144cute7productE:
	.zero		1
	.type		_ZN39_INTERNAL_03f3183c_4_k_cu_c7391e6c_88144cuda3std3__45__cpo3endE,@object
	.size		_ZN39_INTERNAL_03f3183c_4_k_cu_c7391e6c_88144cuda3std3__45__cpo3endE,(_ZN39_INTERNAL_03f3183c_4_k_cu_c7391e6c_88144cuda3std3__419piecewise_constructE - _ZN39_INTERNAL_03f3183c_4_k_cu_c7391e6c_88144cuda3std3__45__cpo3endE)
_ZN39_INTERNAL_03f3183c_4_k_cu_c7391e6c_88144cuda3std3__45__cpo3endE:
	.zero		1
	.type		_ZN39_INTERNAL_03f3183c_4_k_cu_c7391e6c_88144cuda3std3__419piecewise_constructE,@object
	.size		_ZN39_INTERNAL_03f3183c_4_k_cu_c7391e6c_88144cuda3std3__419piecewise_constructE,(_ZN39_INTERNAL_03f3183c_4_k_cu_c7391e6c_88144cuda3std3__45__cpo4cendE - _ZN39_INTERNAL_03f3183c_4_k_cu_c7391e6c_88144cuda3std3__419piecewise_constructE)
_ZN39_INTERNAL_03f3183c_4_k_cu_c7391e6c_88144cuda3std3__419piecewise_constructE:
	.zero		1
	.type		_ZN39_INTERNAL_03f3183c_4_k_cu_c7391e6c_88144cuda3std3__45__cpo4cendE,@object
	.size		_ZN39_INTERNAL_03f3183c_4_k_cu_c7391e6c_88144cuda3std3__45__cpo4cendE,(_ZN39_INTERNAL_03f3183c_4_k_cu_c7391e6c_88144cuda3std6ranges3__45__cpo4swapE - _ZN39_INTERNAL_03f3183c_4_k_cu_c7391e6c_88144cuda3std3__45__cpo4cendE)
_ZN39_INTERNAL_03f3183c_4_k_cu_c7391e6c_88144cuda3std3__45__cpo4cendE:
	.zero		1
	.type		_ZN39_INTERNAL_03f3183c_4_k_cu_c7391e6c_88144cuda3std6ranges3__45__cpo4swapE,@object
	.size		_ZN39_INTERNAL_03f3183c_4_k_cu_c7391e6c_88144cuda3std6ranges3__45__cpo4swapE,(.L_7 - _ZN39_INTERNAL_03f3183c_4_k_cu_c7391e6c_88144cuda3std6ranges3__45__cpo4swapE)
_ZN39_INTERNAL_03f3183c_4_k_cu_c7391e6c_88144cuda3std6ranges3__45__cpo4swapE:
	.zero		1
.L_7:


//--------------------- .nv.constant0._ZN7cutlass13device_kernelINS_4gemm6kernel13GemmUniversalIN4cute5tupleIJiiiiEEENS1_10collective13CollectiveMmaINS1_37MainloopSm90TmaGmmaWarpSpecializedFP8ILi16ENS5_IJNS4_1CILi2EEENSA_ILi1EEESC_EEENS1_35KernelTmaWarpSpecializedCooperativeEEENS5_IJNSA_ILi192EEENSA_ILi256EEENSA_ILi32EEEEEENS_12float_e4m3_tENS5_IJlSC_lEEESK_SL_NS4_8TiledMMAINS4_8MMA_AtomIJNS4_4SM904GMMA31MMA_64x256x32_F32E4M3E4M3_SS_TNILNSP_7ScaleInE1ELSR_1EEEEEENS4_6LayoutISD_NS5_IJSC_NSA_ILi0EEESV_EEEEENS5_IJNS4_10UnderscoreESY_SY_EEEEENS4_13SM90_TMA_LOADENS4_14ComposedLayoutINS4_7SwizzleILi1ELi4ELi3EEENS4_18smem_ptr_flag_bitsILi8EEENSU_INS5_IJNSA_ILi8EEESI_EEENS5_IJSI_SC_EEEEEEEvNS4_8identityENS4_23SM90_TMA_LOAD_MULTICASTES1B_vS1C_EENS_8epilogue10collective6detail29Sm90TmaWarpSpecializedAdapterINS1G_15DefaultEpilogueISK_SL_SL_NS1F_6thread17LinearCombinationISK_Li1EffLNS1K_9ScaleType4KindE0ELNS_15FloatRoundStyleE2ESK_EENS1_15EpilogueDefaultEEEEEvvEEEEvNT_6ParamsE --------------------------
	.section	.nv.constant0._ZN7cutlass13device_kernelINS_4gemm6kernel13GemmUniversalIN4cute5tupleIJiiiiEEENS1_10collective13CollectiveMmaINS1_37MainloopSm90TmaGmmaWarpSpecializedFP8ILi16ENS5_IJNS4_1CILi2EEENSA_ILi1EEESC_EEENS1_35KernelTmaWarpSpecializedCooperativeEEENS5_IJNSA_ILi192EEENSA_ILi256EEENSA_ILi32EEEEEENS_12float_e4m3_tENS5_IJlSC_lEEESK_SL_NS4_8TiledMMAINS4_8MMA_AtomIJNS4_4SM904GMMA31MMA_64x256x32_F32E4M3E4M3_SS_TNILNSP_7ScaleInE1ELSR_1EEEEEENS4_6LayoutISD_NS5_IJSC_NSA_ILi0EEESV_EEEEENS5_IJNS4_10UnderscoreESY_SY_EEEEENS4_13SM90_TMA_LOADENS4_14ComposedLayoutINS4_7SwizzleILi1ELi4ELi3EEENS4_18smem_ptr_flag_bitsILi8EEENSU_INS5_IJNSA_ILi8EEESI_EEENS5_IJSI_SC_EEEEEEEvNS4_8identityENS4_23SM90_TMA_LOAD_MULTICASTES1B_vS1C_EENS_8epilogue10collective6detail29Sm90TmaWarpSpecializedAdapterINS1G_15DefaultEpilogueISK_SL_SL_NS1F_6thread17LinearCombinationISK_Li1EffLNS1K_9ScaleType4KindE0ELNS_15FloatRoundStyleE2ESK_EENS1_15EpilogueDefaultEEEEEvvEEEEvNT_6ParamsE,"a",@progbits
	.sectionflags	@""
	.align	4
.nv.constant0._ZN7cutlass13device_kernelINS_4gemm6kernel13GemmUniversalIN4cute5tupleIJiiiiEEENS1_10collective13CollectiveMmaINS1_37MainloopSm90TmaGmmaWarpSpecializedFP8ILi16ENS5_IJNS4_1CILi2EEENSA_ILi1EEESC_EEENS1_35KernelTmaWarpSpecializedCooperativeEEENS5_IJNSA_ILi192EEENSA_ILi256EEENSA_ILi32EEEEEENS_12float_e4m3_tENS5_IJlSC_lEEESK_SL_NS4_8TiledMMAINS4_8MMA_AtomIJNS4_4SM904GMMA31MMA_64x256x32_F32E4M3E4M3_SS_TNILNSP_7ScaleInE1ELSR_1EEEEEENS4_6LayoutISD_NS5_IJSC_NSA_ILi0EEESV_EEEEENS5_IJNS4_10UnderscoreESY_SY_EEEEENS4_13SM90_TMA_LOADENS4_14ComposedLayoutINS4_7SwizzleILi1ELi4ELi3EEENS4_18smem_ptr_flag_bitsILi8EEENSU_INS5_IJNSA_ILi8EEESI_EEENS5_IJSI_SC_EEEEEEEvNS4_8identityENS4_23SM90_TMA_LOAD_MULTICASTES1B_vS1C_EENS_8epilogue10collective6detail29Sm90TmaWarpSpecializedAdapterINS1G_15DefaultEpilogueISK_SL_SL_NS1F_6thread17LinearCombinationISK_Li1EffLNS1K_9ScaleType4KindE0ELNS_15FloatRoundStyleE2ESK_EENS1_15EpilogueDefaultEEEEEvvEEEEvNT_6ParamsE:
	.zero		1664


//--------------------- SYMBOLS --------------------------

	.type		.nv.reservedSmem.offset0,@object
	.size		.nv.reservedSmem.offset0,0x4
